def gluon_wgmma(
    a_ptr,
    b_ptr,
    c_ptr,
    M,
    N,
    K,
    stride_am,
    stride_bk,
    stride_cm,
    BLOCK_M: gl.constexpr,
    BLOCK_N: gl.constexpr,
    BLOCK_K: gl.constexpr,
    DTYPE: gl.constexpr,
    A_LAYOUT: gl.constexpr,
    B_LAYOUT: gl.constexpr,
    C_LAYOUT: gl.constexpr,
    B_SHAPE: gl.constexpr,
    TRANS_B: gl.constexpr,
    NUM_BUFFERS: gl.constexpr,
    NUM_WARPS: gl.constexpr,
):
    a_desc = tma.make_tensor_descriptor(
        a_ptr, [M, K], [stride_am, 1], [BLOCK_M, BLOCK_K], A_LAYOUT
    )
    b_desc = tma.make_tensor_descriptor(
        b_ptr,
        [N, K] if TRANS_B else [K, N],
        [stride_bk, 1],
        B_SHAPE,
        B_LAYOUT,
    )
    c_desc = tma.make_tensor_descriptor(
        c_ptr, [M, N], [stride_cm, 1], [BLOCK_M, BLOCK_N], C_LAYOUT
    )

    a_bufs = gl.allocate_shared_memory(
        DTYPE, [NUM_BUFFERS, BLOCK_M, BLOCK_K], A_LAYOUT
    )
    b_bufs = gl.allocate_shared_memory(DTYPE, [NUM_BUFFERS] + B_SHAPE, B_LAYOUT)

    pid_m = gl.program_id(0)
    pid_n = gl.program_id(1)
    off_m = pid_m * BLOCK_M
    off_n = pid_n * BLOCK_N

    mma_layout: gl.constexpr = pick_wgmma_layout(DTYPE, BLOCK_M, BLOCK_N, NUM_WARPS)
    acc = warpgroup_mma_init(
        gl.zeros((BLOCK_M, BLOCK_N), dtype=gl.float32, layout=mma_layout)
    )

    bars = gl.allocate_shared_memory(
        gl.int64, [NUM_BUFFERS, 1], mbarrier.MBarrierLayout()
    )
    for i in gl.static_range(NUM_BUFFERS):
        mbarrier.init(bars.index(i), count=1)
    idx = 0
    phase = 0

    for k in range(0, K, BLOCK_K):
        a = a_bufs.index(idx)
        b = b_bufs.index(idx)
        bar = bars.index(idx)
        mbarrier.expect(bar, a_desc.block_type.nbytes + b_desc.block_type.nbytes)
        tma.async_copy_global_to_shared(a_desc, [off_m, k], bar, a)
        tma.async_copy_global_to_shared(
            b_desc, [off_n, k] if TRANS_B else [k, off_n], bar, b
        )
        mbarrier.wait(bar, phase=phase)

        if TRANS_B:
            b = b.permute((1, 0))
        acc = warpgroup_mma_wait(num_outstanding=0, deps=(acc,))
        acc = warpgroup_mma(a, b, acc, is_async=True)

        idx += 1
        if idx == NUM_BUFFERS:
            idx = 0
            phase ^= 1

    acc = warpgroup_mma_wait(num_outstanding=0, deps=(acc,))
    for i in gl.static_range(NUM_BUFFERS):
        mbarrier.invalidate(bars.index(i))

    c_smem = gl.allocate_shared_memory(DTYPE, [BLOCK_M, BLOCK_N], C_LAYOUT)
    c_smem.store(acc.to(DTYPE))
    fence_async_shared()
    tma.async_copy_shared_to_global(c_desc, [off_m, off_n], c_smem)
    tma.store_wait(pendings=0)

# config = {"BLOCK_K": 128, "BLOCK_M": 128, "BLOCK_N": 64, "arch": "sm_90", "dtype": "fp16", "num_buffers": 2, "num_warps": 4, "trans_b": 0}
# arch = sm_90


// ===== COMPILED SASS (sm_90a) =====

	.target	sm_90a

	.elftype	@"ET_EXEC"


//--------------------- .note.nv.tkinfo           --------------------------
	.section	.note.nv.tkinfo,"",@"SHT_NOTE"
	.sectionflags	@"SHF_NOTE_NV_TKINFO"
	.tkinfo
        /*0018*/ 	.word	0x00000002
        /*0030*/ 	.string	""
        /*0030*/ 	.string	"ptxas"
        /*0030*/ 	.string	"Cuda compilation tools, release 13.0, V13.0.88"
        /*0030*/ 	.string	"Build cuda_13.0.r13.0/compiler.36424714_0"
        /*0030*/ 	.string	"-v  -suppress-debug-info  -lineinfo  -arch sm_90a "



//--------------------- .note.nv.cuinfo           --------------------------
	.section	.note.nv.cuinfo,"",@"SHT_NOTE"
	.sectionflags	@"SHF_NOTE_NV_CUINFO"
        /*0018*/ 	.short	0x0002
        /*001a*/ 	.short	0x005a
        /*001c*/ 	.short	0x0082
	.zero		2


//--------------------- .nv.info                  --------------------------
	.section	.nv.info,"",@"SHT_CUDA_INFO"
	.align	4


	//----- nvinfo : EIATTR_REGCOUNT
	.align		4
        /*0000*/ 	.byte	0x04, 0x2f
        /*0002*/ 	.short	(.L_1 - .L_0)
	.align		4
.L_0:
        /*0004*/ 	.word	index@(gluon_wgmma)
        /*0008*/ 	.word	0x0000005a


	//----- nvinfo : EIATTR_FRAME_SIZE
	.align		4
.L_1:
        /*000c*/ 	.byte	0x04, 0x11
        /*000e*/ 	.short	(.L_3 - .L_2)
	.align		4
.L_2:
        /*0010*/ 	.word	index@(gluon_wgmma)
        /*0014*/ 	.word	0x00000000


	//----- nvinfo : EIATTR_MIN_STACK_SIZE
	.align		4
.L_3:
        /*0018*/ 	.byte	0x04, 0x12
        /*001a*/ 	.short	(.L_5 - .L_4)
	.align		4
.L_4:
        /*001c*/ 	.word	index@(gluon_wgmma)
        /*0020*/ 	.word	0x00000000
.L_5:


//--------------------- .nv.compat                --------------------------
	.section	.nv.compat,"",@"SHT_CUDA_COMPAT_INFO"
	.align	4
        /*0000*/ 	.byte	0x02, 0x09, 0x01, 0x00, 0x02, 0x02, 0x04, 0x00, 0x02, 0x05, 0x05, 0x00, 0x03, 0x07, 0x01, 0x01
        /*0010*/ 	.byte	0x02, 0x03, 0x03, 0x00, 0x02, 0x06, 0x01, 0x00, 0x04, 0x0b, 0x08, 0x00, 0x00, 0x00, 0x00, 0x00
        /*0020*/ 	.byte	0x00, 0x00, 0x00, 0x00


//--------------------- .nv.info.gluon_wgmma      --------------------------
	.section	.nv.info.gluon_wgmma,"",@"SHT_CUDA_INFO"
	.sectionflags	@""
	.align	4


	//----- nvinfo : EIATTR_CUDA_API_VERSION
	.align		4
        /*0000*/ 	.byte	0x04, 0x37
        /*0002*/ 	.short	(.L_7 - .L_6)
.L_6:
        /*0004*/ 	.word	0x00000082


	//----- nvinfo : EIATTR_KPARAM_INFO
	.align		4
.L_7:
        /*0008*/ 	.byte	0x04, 0x17
        /*000a*/ 	.short	(.L_9 - .L_8)
.L_8:
        /*000c*/ 	.word	0x00000000
        /*0010*/ 	.short	0x000a
        /*0012*/ 	.short	0x0048
        /*0014*/ 	.byte	0x00, 0xf4, 0x21, 0x00


	//----- nvinfo : EIATTR_KPARAM_INFO
	.align		4
.L_9:
        /*0018*/ 	.byte	0x04, 0x17
        /*001a*/ 	.short	(.L_11 - .L_10)
.L_10:
        /*001c*/ 	.word	0x00000000
        /*0020*/ 	.short	0x0009
        /*0022*/ 	.short	0x0040
        /*0024*/ 	.byte	0x00, 0xf4, 0x21, 0x00


	//----- nvinfo : EIATTR_KPARAM_INFO
	.align		4
.L_11:
        /*0028*/ 	.byte	0x04, 0x17
        /*002a*/ 	.short	(.L_13 - .L_12)
.L_12:
        /*002c*/ 	.word	0x00000000
        /*0030*/ 	.short	0x0008
        /*0032*/ 	.short	0x0038
        /*0034*/ 	.byte	0x00, 0xf0, 0x21, 0x00


	//----- nvinfo : EIATTR_KPARAM_INFO
	.align		4
.L_13:
        /*0038*/ 	.byte	0x04, 0x17
        /*003a*/ 	.short	(.L_15 - .L_14)
.L_14:
        /*003c*/ 	.word	0x00000000
        /*0040*/ 	.short	0x0007
        /*0042*/ 	.short	0x0030
        /*0044*/ 	.byte	0x00, 0xf0, 0x21, 0x00


	//----- nvinfo : EIATTR_KPARAM_INFO
	.align		4
.L_15:
        /*0048*/ 	.byte	0x04, 0x17
        /*004a*/ 	.short	(.L_17 - .L_16)
.L_16:
        /*004c*/ 	.word	0x00000000
        /*0050*/ 	.short	0x0006
        /*0052*/ 	.short	0x0028
        /*0054*/ 	.byte	0x00, 0xf0, 0x21, 0x00


	//----- nvinfo : EIATTR_KPARAM_INFO
	.align		4
.L_17:
        /*0058*/ 	.byte	0x04, 0x17
        /*005a*/ 	.short	(.L_19 - .L_18)
.L_18:
        /*005c*/ 	.word	0x00000000
        /*0060*/ 	.short	0x0005
        /*0062*/ 	.short	0x0020
        /*0064*/ 	.byte	0x00, 0xf0, 0x11, 0x00


	//----- nvinfo : EIATTR_KPARAM_INFO
	.align		4
.L_19:
        /*0068*/ 	.byte	0x04, 0x17
        /*006a*/ 	.short	(.L_21 - .L_20)
.L_20:
        /*006c*/ 	.word	0x00000000
        /*0070*/ 	.short	0x0004
        /*0072*/ 	.short	0x001c
        /*0074*/ 	.byte	0x00, 0xf0, 0x11, 0x00


	//----- nvinfo : EIATTR_KPARAM_INFO
	.align		4
.L_21:
        /*0078*/ 	.byte	0x04, 0x17
        /*007a*/ 	.short	(.L_23 - .L_22)
.L_22:
        /*007c*/ 	.word	0x00000000
        /*0080*/ 	.short	0x0003
        /*0082*/ 	.short	0x0018
        /*0084*/ 	.byte	0x00, 0xf0, 0x11, 0x00


	//----- nvinfo : EIATTR_KPARAM_INFO
	.align		4
.L_23:
        /*0088*/ 	.byte	0x04, 0x17
        /*008a*/ 	.short	(.L_25 - .L_24)
.L_24:
        /*008c*/ 	.word	0x00000000
        /*0090*/ 	.short	0x0002
        /*0092*/ 	.short	0x0010
        /*0094*/ 	.byte	0x00, 0xf4, 0x21, 0x00


	//----- nvinfo : EIATTR_KPARAM_INFO
	.align		4
.L_25:
        /*0098*/ 	.byte	0x04, 0x17
        /*009a*/ 	.short	(.L_27 - .L_26)
.L_26:
        /*009c*/ 	.word	0x00000000
        /*00a0*/ 	.short	0x0001
        /*00a2*/ 	.short	0x0008
        /*00a4*/ 	.byte	0x00, 0xf4, 0x21, 0x00


	//----- nvinfo : EIATTR_KPARAM_INFO
	.align		4
.L_27:
        /*00a8*/ 	.byte	0x04, 0x17
        /*00aa*/ 	.short	(.L_29 - .L_28)
.L_28:
        /*00ac*/ 	.word	0x00000000
        /*00b0*/ 	.short	0x0000
        /*00b2*/ 	.short	0x0000
        /*00b4*/ 	.byte	0x00, 0xf4, 0x21, 0x00


	//----- nvinfo : EIATTR_SPARSE_MMA_MASK
	.align		4
.L_29:
        /*00b8*/ 	.byte	0x03, 0x50
        /*00ba*/ 	.short	0x0000


	//----- nvinfo : EIATTR_MAXREG_COUNT
	.align		4
        /*00bc*/ 	.byte	0x03, 0x1b
        /*00be*/ 	.short	0x00ff


	//----- nvinfo : EIATTR_NUM_BARRIERS
	.align		4
        /*00c0*/ 	.byte	0x02, 0x4c
        /*00c2*/ 	.byte	0x01
	.zero		1


	//----- nvinfo : EIATTR_MERCURY_ISA_VERSION
	.align		4
        /*00c4*/ 	.byte	0x03, 0x5f
        /*00c6*/ 	.short	0x0101


	//----- nvinfo : EIATTR_INT_WARP_WIDE_INSTR_OFFSETS
	.align		4
        /*00c8*/ 	.byte	0x04, 0x31
        /*00ca*/ 	.short	(.L_31 - .L_30)


	//   ....[0]....
.L_30:
        /*00cc*/ 	.word	0x00001430


	//   ....[1]....
        /*00d0*/ 	.word	0x00001450


	//   ....[2]....
        /*00d4*/ 	.word	0x00001500


	//   ....[3]....
        /*00d8*/ 	.word	0x000018c0


	//   ....[4]....
        /*00dc*/ 	.word	0x000018d0


	//   ....[5]....
        /*00e0*/ 	.word	0x00001950


	//   ....[6]....
        /*00e4*/ 	.word	0x00001960


	//   ....[7]....
        /*00e8*/ 	.word	0x00001fc0


	//   ....[8]....
        /*00ec*/ 	.word	0x00001fe0


	//----- nvinfo : EIATTR_COOP_GROUP_MASK_REGIDS
	.align		4
.L_31:
        /*00f0*/ 	.byte	0x04, 0x29
        /*00f2*/ 	.short	(.L_33 - .L_32)


	//   ....[0]....
.L_32:
        /*00f4*/ 	.word	0xffffffff


	//   ....[1]....
        /*00f8*/ 	.word	0xffffffff


	//   ....[2]....
        /*00fc*/ 	.word	0xffffffff


	//----- nvinfo : EIATTR_COOP_GROUP_INSTR_OFFSETS
	.align		4
.L_33:
        /*0100*/ 	.byte	0x04, 0x28
        /*0102*/ 	.short	(.L_35 - .L_34)


	//   ....[0]....
.L_34:
        /*0104*/ 	.word	0x00000160


	//   ....[1]....
        /*0108*/ 	.word	0x00000720


	//   ....[2]....
        /*010c*/ 	.word	0x00000cd0


	//----- nvinfo : EIATTR_MBARRIER_INSTR_OFFSETS
	.align		4
.L_35:
        /*0110*/ 	.byte	0x04, 0x39
        /*0112*/ 	.short	(.L_37 - .L_36)


	//   ....[0]....
.L_36:
        /*0114*/ 	.word	0x00001570
        /*0118*/ 	.word	0x000000ff
        /*011c*/ 	.word	0x00018000
        /*0120*/ 	.short	0x0100
        /*0122*/ 	.byte	0x24
	.zero		1


	//   ....[1]....
        /*0124*/ 	.word	0x000015a0
        /*0128*/ 	.word	0x000000ff
        /*012c*/ 	.word	0x00018008
        /*0130*/ 	.short	0x0100
        /*0132*/ 	.byte	0x24
	.zero		1


	//   ....[2]....
        /*0134*/ 	.word	0x00001a10
        /*0138*/ 	.word	0x000000ff
        /*013c*/ 	.word	0x00018000
        /*0140*/ 	.short	0x010a
        /*0142*/ 	.byte	0x15
	.zero		1


	//   ....[3]....
        /*0144*/ 	.word	0x00001f20
        /*0148*/ 	.word	0x000000ff
        /*014c*/ 	.word	0x00018000
        /*0150*/ 	.short	0x0108
        /*0152*/ 	.byte	0x24
	.zero		1


	//   ....[4]....
        /*0154*/ 	.word	0x00002080
        /*0158*/ 	.word	0x000000ff
        /*015c*/ 	.word	0x00018008
        /*0160*/ 	.short	0x0108
        /*0162*/ 	.byte	0x24
	.zero		1


	//   ....[5]....
        /*0164*/ 	.word	0x000022b0
        /*0168*/ 	.word	0x000000ff
        /*016c*/ 	.word	0x00018000
        /*0170*/ 	.short	0x010a
        /*0172*/ 	.byte	0x15
	.zero		1


	//----- nvinfo : EIATTR_NUM_MBARRIERS
	.align		4
.L_37:
        /*0174*/ 	.byte	0x03, 0x38
        /*0176*/ 	.short	0x0002


	//----- nvinfo : EIATTR_EXIT_INSTR_OFFSETS
	.align		4
        /*0178*/ 	.byte	0x04, 0x1c
        /*017a*/ 	.short	(.L_39 - .L_38)


	//   ....[0]....
.L_38:
        /*017c*/ 	.word	0x000022a0


	//----- nvinfo : EIATTR_REQNTID
	.align		4
.L_39:
        /*0180*/ 	.byte	0x04, 0x10
        /*0182*/ 	.short	(.L_41 - .L_40)
.L_40:
        /*0184*/ 	.word	0x00000080
        /*0188*/ 	.word	0x00000001
        /*018c*/ 	.word	0x00000001


	//----- nvinfo : EIATTR_CRS_STACK_SIZE
	.align		4
.L_41:
        /*0190*/ 	.byte	0x04, 0x1e
        /*0192*/ 	.short	(.L_43 - .L_42)
.L_42:
        /*0194*/ 	.word	0x00000000


	//----- nvinfo : EIATTR_CBANK_PARAM_SIZE
	.align		4
.L_43:
        /*0198*/ 	.byte	0x03, 0x19
        /*019a*/ 	.short	0x0050


	//----- nvinfo : EIATTR_PARAM_CBANK
	.align		4
        /*019c*/ 	.byte	0x04, 0x0a
        /*019e*/ 	.short	(.L_45 - .L_44)
	.align		4
.L_44:
        /*01a0*/ 	.word	index@(.nv.constant0.gluon_wgmma)
        /*01a4*/ 	.short	0x0210
        /*01a6*/ 	.short	0x0050


	//----- nvinfo : EIATTR_SW_WAR
	.align		4
.L_45:
        /*01a8*/ 	.byte	0x04, 0x36
        /*01aa*/ 	.short	(.L_47 - .L_46)
.L_46:
        /*01ac*/ 	.word	0x00000008
.L_47:


//--------------------- .nv.callgraph             --------------------------
	.section	.nv.callgraph,"",@"SHT_CUDA_CALLGRAPH"
	.align	4
	.sectionentsize	8
	.align		4
        /*0000*/ 	.word	0x00000000
	.align		4
        /*0004*/ 	.word	0xffffffff
	.align		4
        /*0008*/ 	.word	0x00000000
	.align		4
        /*000c*/ 	.word	0xfffffffe
	.align		4
        /*0010*/ 	.word	0x00000000
	.align		4
        /*0014*/ 	.word	0xfffffffd
	.align		4
        /*0018*/ 	.word	0x00000000
	.align		4
        /*001c*/ 	.word	0xfffffffc


//--------------------- .text.gluon_wgmma         --------------------------
	.section	.text.gluon_wgmma,"ax",@progbits
	.align	128
        .global         gluon_wgmma
        .type           gluon_wgmma,@function
        .size           gluon_wgmma,(.L_x_52 - gluon_wgmma)
        .other          gluon_wgmma,@"STO_CUDA_ENTRY STV_DEFAULT"
gluon_wgmma:
.text.gluon_wgmma:
[----:B------:R-:W-:Y:S01]  /*0000*/  LDC R1, c[0x0][0x28] ;  /* 0x00000a00ff017b82 */ /* 0x000fe20000000800 */
[----:B------:R-:W1:Y:S07]  /*0010*/  S2R R0, SR_TID.X ;  /* 0x0000000000007919 */ /* 0x000e6e0000002100 */
[----:B------:R-:W2:Y:S01]  /*0020*/  S2UR UR4, SR_CgaCtaId ;  /* 0x00000000000479c3 */ /* 0x000ea20000008800 */
[----:B------:R-:W-:Y:S01]  /*0030*/  UMOV UR36, 0x400 ;  /* 0x0000040000247882 */ /* 0x000fe20000000000 */
[----:B------:R-:W-:Y:S01]  /*0040*/  ULDC UR6, c[0x0][0xc] ;  /* 0x0000030000067ab9 */ /* 0x000fe20000000800 */
[----:B------:R-:W-:Y:S01]  /*0050*/  ULDC.64 UR38, c[0x0][0x250] ;  /* 0x0000940000267ab9 */ /* 0x000fe20000000a00 */
[----:B------:R-:W-:Y:S01]  /*0060*/  UMOV UR55, URZ ;  /* 0x0000003f00377c82 */ /* 0x000fe20008000000 */
[----:B------:R-:W-:Y:S03]  /*0070*/  BSSY B0, `(.L_x_0) ;  /* 0x000001e000007945 */ /* 0x000fe60003800000 */
[----:B------:R-:W3:Y:S08]  /*0080*/  LDC R3, c[0x0][0x228] ;  /* 0x00008a00ff037b82 */ /* 0x000ef00000000800 */
[----:B------:R-:W4:Y:S08]  /*0090*/  LDC R10, c[0x0][0x230] ;  /* 0x00008c00ff0a7b82 */ /* 0x000f300000000800 */
[----:B------:R-:W-:Y:S01]  /*00a0*/  S2UR UR53, SR_CTAID.Y ;  /* 0x00000000003579c3 */ /* 0x000fe20000002600 */
[----:B--2---:R-:W-:-:S03]  /*00b0*/  ULEA UR36, UR4, UR36, 0x18 ;  /* 0x0000002404247291 */ /* 0x004fc6000f8ec03f */
[----:B------:R-:W-:Y:S01]  /*00c0*/  ULDC UR4, c[0x0][0x10] ;  /* 0x0000040000047ab9 */ /* 0x000fe20000000800 */
[----:B-1----:R-:W-:-:S03]  /*00d0*/  LOP3.LUT R2, R0, 0x7f, RZ, 0xc0, !PT ;  /* 0x0000007f00027812 */ /* 0x002fc600078ec0ff */
[----:B------:R-:W1:Y:S01]  /*00e0*/  S2UR UR5, SR_CTAID.Z ;  /* 0x00000000000579c3 */ /* 0x000e620000002700 */
[----:B---3--:R-:W-:Y:S01]  /*00f0*/  VIADD R3, R3, 0xffffffff ;  /* 0xffffffff03037836 */ /* 0x008fe20000000000 */
[C---:B------:R-:W-:Y:S02]  /*0100*/  ISETP.GE.U32.AND P0, PT, R2.reuse, 0x20, PT ;  /* 0x000000200200780c */ /* 0x040fe40003f06070 */
[C---:B------:R-:W-:Y:S02]  /*0110*/  ISETP.NE.U32.AND P2, PT, R2.reuse, RZ, PT ;  /* 0x000000ff0200720c */ /* 0x040fe40003f45070 */
[----:B------:R-:W-:Y:S02]  /*0120*/  LEA R11, R2, UR36, 0x2 ;  /* 0x00000024020b7c11 */ /* 0x000fe4000f8e10ff */
[----:B------:R-:W2:Y:S01]  /*0130*/  S2UR UR54, SR_CTAID.X ;  /* 0x00000000003679c3 */ /* 0x000ea20000002500 */
[----:B----4-:R-:W-:-:S06]  /*0140*/  VIADD R12, R10, 0xffffffff ;  /* 0xffffffff0a0c7836 */ /* 0x010fcc0000000000 */
[----:B------:R3:W-:Y:S01]  /*0150*/  @!P0 STS [R11], RZ ;  /* 0x000000ff0b008388 */ /* 0x0007e20000000800 */
[----:B------:R-:W-:-:S03]  /*0160*/  NOP ;  /* 0x0000000000007918 */ /* 0x000fc60000000000 */
[----:B------:R3:W-:Y:S01]  /*0170*/  @!P2 STS [UR36+0x24], R3 ;  /* 0x00002403ff00a988 */ /* 0x0007e20008000824 */
[----:B-1----:R-:W-:-:S03]  /*0180*/  UIMAD UR4, UR5, UR4, UR53 ;  /* 0x00000004050472a4 */ /* 0x002fc6000f8e0235 */
[----:B------:R3:W-:Y:S01]  /*0190*/  @!P2 STS [UR36+0x20], R12 ;  /* 0x0000200cff00a988 */ /* 0x0007e20008000824 */
[----:B--2---:R-:W-:-:S04]  /*01a0*/  UIMAD UR4, UR4, UR6, UR54 ;  /* 0x00000006040472a4 */ /* 0x004fc8000f8e0236 */
[----:B------:R-:W-:-:S04]  /*01b0*/  UIMAD UR8, UR4, 0x180, URZ ;  /* 0x00000180040878a4 */ /* 0x000fc8000f8e023f */
[----:B------:R-:W-:-:S04]  /*01c0*/  UIADD3 UR4, UP0, UR8, UR38, URZ ;  /* 0x0000002608047290 */ /* 0x000fc8000ff1e03f */
[----:B------:R-:W-:Y:S01]  /*01d0*/  ULEA.HI.X.SX32 UR5, UR8, UR39, 0x1, UP0 ;  /* 0x0000002708057291 */ /* 0x000fe200080f0e3f */
[----:B---3--:R-:W-:Y:S11]  /*01e0*/  @P2 BRA `(.L_x_1) ;  /* 0x0000000000182947 */ /* 0x008ff60003800000 */
[----:B------:R-:W1:Y:S01]  /*01f0*/  LDS R4, [UR36+0x8] ;  /* 0x00000824ff047984 */ /* 0x000e620008000800 */
[----:B------:R-:W2:Y:S01]  /*0200*/  LDC.64 R6, c[0x0][0x210] ;  /* 0x00008400ff067b82 */ /* 0x000ea20000000a00 */
[----:B------:R-:W-:Y:S02]  /*0210*/  IMAD.MOV.U32 R5, RZ, RZ, 0x70 ;  /* 0x00000070ff057424 */ /* 0x000fe400078e00ff */
[----:B--2---:R2:W-:Y:S03]  /*0220*/  STS.64 [UR36], R6 ;  /* 0x00000006ff007988 */ /* 0x0045e60008000a24 */
[----:B-1----:R-:W-:-:S05]  /*0230*/  LOP3.LUT R4, R4, 0x10, R5, 0xd8, !PT ;  /* 0x0000001004047812 */ /* 0x002fca00078ed805 */
[----:B------:R2:W-:Y:S02]  /*0240*/  STS [UR36+0x8], R4 ;  /* 0x00000804ff007988 */ /* 0x0005e40008000824 */
.L_x_1:
[----:B------:R-:W-:Y:S05]  /*0250*/  BSYNC B0 ;  /* 0x0000000000007941 */ /* 0x000fea0003800000 */
.L_x_0:
[----:B------:R-:W-:Y:S04]  /*0260*/  BSSY B0, `(.L_x_2) ;  /* 0x000000a000007945 */ /* 0x000fe80003800000 */
[----:B------:R-:W-:Y:S05]  /*0270*/  @P2 BRA `(.L_x_3) ;  /* 0x0000000000202947 */ /* 0x000fea0003800000 */
[----:B--2---:R-:W1:Y:S01]  /*0280*/  LDS R4, [UR36+0x34] ;  /* 0x00003424ff047984 */ /* 0x004e620008000800 */
[----:B------:R-:W-:Y:S02]  /*0290*/  IMAD.MOV.U32 R5, RZ, RZ, 0x3f000000 ;  /* 0x3f000000ff057424 */ /* 0x000fe400078e00ff */
[----:B------:R-:W-:Y:S01]  /*02a0*/  @!P2 IMAD.MOV.U32 R6, RZ, RZ, 0x7f ;  /* 0x0000007fff06a424 */ /* 0x000fe200078e00ff */
[----:B------:R-:W2:Y:S02]  /*02b0*/  @!P2 LDS R7, [UR36+0x38] ;  /* 0x00003824ff07a984 */ /* 0x000ea40008000800 */
[----:B-1----:R-:W-:Y:S02]  /*02c0*/  LOP3.LUT R4, R4, 0xff000000, R5, 0xb8, !PT ;  /* 0xff00000004047812 */ /* 0x002fe400078eb805 */
[----:B--2---:R-:W-:-:S03]  /*02d0*/  @!P2 LOP3.LUT R5, R7, 0xff, R6, 0xb8, !PT ;  /* 0x000000ff0705a812 */ /* 0x004fc600078eb806 */
[----:B------:R1:W-:Y:S04]  /*02e0*/  STS [UR36+0x34], R4 ;  /* 0x00003404ff007988 */ /* 0x0003e80008000824 */
[----:B------:R1:W-:Y:S02]  /*02f0*/  @!P2 STS [UR36+0x38], R5 ;  /* 0x00003805ff00a988 */ /* 0x0003e40008000824 */
.L_x_3:
[----:B------:R-:W-:Y:S05]  /*0300*/  BSYNC B0 ;  /* 0x0000000000007941 */ /* 0x000fea0003800000 */
.L_x_2:
[----:B------:R-:W-:Y:S04]  /*0310*/  BSSY B0, `(.L_x_4) ;  /* 0x000000e000007945 */ /* 0x000fe80003800000 */
[----:B------:R-:W-:Y:S05]  /*0320*/  @P2 BRA `(.L_x_5) ;  /* 0x0000000000302947 */ /* 0x000fea0003800000 */
[----:B-1----:R-:W1:Y:S01]  /*0330*/  LDS R5, [UR36+0x34] ;  /* 0x00003424ff057984 */ /* 0x002e620008000800 */
[----:B--2---:R-:W2:Y:S03]  /*0340*/  LDC.64 R6, c[0x0][0x238] ;  /* 0x00008e00ff067b82 */ /* 0x004ea60000000a00 */
[----:B------:R-:W3:Y:S01]  /*0350*/  LDS R4, [UR36+0x1c] ;  /* 0x00001c24ff047984 */ /* 0x000ee20008000800 */
[C---:B--2---:R-:W-:Y:S01]  /*0360*/  SHF.L.U64.HI R7, R6.reuse, 0x1, R7 ;  /* 0x0000000106077819 */ /* 0x044fe20000010207 */
[----:B------:R-:W-:-:S03]  /*0370*/  IMAD.SHL.U32 R6, R6, 0x2, RZ ;  /* 0x0000000206067824 */ /* 0x000fc600078e00ff */
[--C-:B------:R-:W-:Y:S02]  /*0380*/  SHF.R.U32.HI R9, RZ, 0x4, R7.reuse ;  /* 0x00000004ff097819 */ /* 0x100fe40000011607 */
[----:B------:R-:W-:-:S05]  /*0390*/  SHF.R.U64 R6, R6, 0x4, R7 ;  /* 0x0000000406067819 */ /* 0x000fca0000001207 */
[----:B------:R4:W-:Y:S01]  /*03a0*/  STS [UR36+0xc], R6 ;  /* 0x00000c06ff007988 */ /* 0x0009e20008000824 */
[----:B-1----:R-:W-:Y:S02]  /*03b0*/  LOP3.LUT R5, R5, 0x7, RZ, 0xb8, !PT ;  /* 0x0000000705057812 */ /* 0x002fe400078eb8ff */
[----:B---3--:R-:W-:-:S03]  /*03c0*/  LOP3.LUT R4, R4, 0xf, R9, 0xb8, !PT ;  /* 0x0000000f04047812 */ /* 0x008fc600078eb809 */
[----:B------:R4:W-:Y:S04]  /*03d0*/  STS [UR36+0x34], R5 ;  /* 0x00003405ff007988 */ /* 0x0009e80008000824 */
[----:B------:R4:W-:Y:S02]  /*03e0*/  STS [UR36+0x1c], R4 ;  /* 0x00001c04ff007988 */ /* 0x0009e40008000824 */
.L_x_5:
[----:B------:R-:W-:Y:S05]  /*03f0*/  BSYNC B0 ;  /* 0x0000000000007941 */ /* 0x000fea0003800000 */
.L_x_4:
[----:B------:R-:W-:Y:S04]  /*0400*/  BSSY B1, `(.L_x_6) ;  /* 0x000001a000017945 */ /* 0x000fe80003800000 */
[----:B------:R-:W-:Y:S04]  /*0410*/  BSSY B0, `(.L_x_7) ;  /* 0x0000015000007945 */ /* 0x000fe80003800000 */
[----:B------:R-:W-:Y:S05]  /*0420*/  @P2 BRA `(.L_x_8) ;  /* 0x0000000000202947 */ /* 0x000fea0003800000 */
[----:B-12-4-:R-:W1:Y:S02]  /*0430*/  LDS R4, [UR36+0x34] ;  /* 0x00003424ff047984 */ /* 0x016e640008000800 */
[----:B-1----:R-:W-:-:S05]  /*0440*/  LOP3.LUT R4, R4, 0x38, RZ, 0xb8, !PT ;  /* 0x0000003804047812 */ /* 0x002fca00078eb8ff */
[----:B------:R1:W-:Y:S01]  /*0450*/  STS [UR36+0x34], R4 ;  /* 0x00003404ff007988 */ /* 0x0003e20008000824 */
[----:B------:R-:W-:Y:S05]  /*0460*/  @P2 BRA `(.L_x_9) ;  /* 0x0000000000202947 */ /* 0x000fea0003800000 */
[----:B-1----:R-:W1:Y:S01]  /*0470*/  LDS R4, [UR36+0x8] ;  /* 0x00000824ff047984 */ /* 0x002e620008000800 */
[----:B------:R-:W-:-:S05]  /*0480*/  IMAD.MOV.U32 R5, RZ, RZ, 0x780 ;  /* 0x00000780ff057424 */ /* 0x000fca00078e00ff */
[----:B-1----:R-:W-:-:S05]  /*0490*/  LOP3.LUT R4, R4, 0x300, R5, 0xd8, !PT ;  /* 0x0000030004047812 */ /* 0x002fca00078ed805 */
[----:B------:R3:W-:Y:S02]  /*04a0*/  STS [UR36+0x8], R4 ;  /* 0x00000804ff007988 */ /* 0x0007e40008000824 */
.L_x_8:
[----:B------:R-:W-:Y:S05]  /*04b0*/  @P2 BRA `(.L_x_10) ;  /* 0x0000000000282947 */ /* 0x000fea0003800000 */
[----:B-1234-:R-:W1:Y:S02]  /*04c0*/  LDS R4, [UR36+0x8] ;  /* 0x00000824ff047984 */ /* 0x01ee640008000800 */
[----:B-1----:R-:W-:-:S05]  /*04d0*/  LOP3.LUT R4, R4, 0x1800, RZ, 0xb8, !PT ;  /* 0x0000180004047812 */ /* 0x002fca00078eb8ff */
[----:B------:R2:W-:Y:S02]  /*04e0*/  STS [UR36+0x8], R4 ;  /* 0x00000804ff007988 */ /* 0x0005e40008000824 */
.L_x_9:
[----:B------:R-:W-:Y:S05]  /*04f0*/  @P2 BREAK B0 ;  /* 0x0000000000002942 */ /* 0x000fea0003800000 */
[----:B------:R-:W-:Y:S05]  /*0500*/  @P2 BRA `(.L_x_11) ;  /* 0x0000000000242947 */ /* 0x000fea0003800000 */
[----:B------:R-:W3:Y:S01]  /*0510*/  LDS R5, [UR36+0x8] ;  /* 0x00000824ff057984 */ /* 0x000ee20008000800 */
[----:B-12---:R-:W-:-:S05]  /*0520*/  IMAD.MOV.U32 R4, RZ, RZ, 0x6000 ;  /* 0x00006000ff047424 */ /* 0x006fca00078e00ff */
[----:B---3--:R-:W-:-:S04]  /*0530*/  LOP3.LUT R4, R5, 0x6000, R4, 0xd8, !PT ;  /* 0x0000600005047812 */ /* 0x008fc800078ed804 */
[----:B------:R-:W-:-:S05]  /*0540*/  LOP3.LUT R4, R4, 0x400000, RZ, 0xb8, !PT ;  /* 0x0040000004047812 */ /* 0x000fca00078eb8ff */
[----:B------:R5:W-:Y:S02]  /*0550*/  STS [UR36+0x8], R4 ;  /* 0x00000804ff007988 */ /* 0x000be40008000824 */
.L_x_10:
[----:B------:R-:W-:Y:S05]  /*0560*/  BSYNC B0 ;  /* 0x0000000000007941 */ /* 0x000fea0003800000 */
.L_x_7:
[----:B-12345:R-:W1:Y:S02]  /*0570*/  @!P2 LDS R4, [UR36+0x8] ;  /* 0x00000824ff04a984 */ /* 0x03ee640008000800 */
[----:B-1----:R-:W-:-:S05]  /*0580*/  @!P2 LOP3.LUT R4, R4, 0x8000, RZ, 0xb8, !PT ;  /* 0x000080000404a812 */ /* 0x002fca00078eb8ff */
[----:B------:R3:W-:Y:S02]  /*0590*/  @!P2 STS [UR36+0x8], R4 ;  /* 0x00000804ff00a988 */ /* 0x0007e40008000824 */
.L_x_11:
[----:B------:R-:W-:Y:S05]  /*05a0*/  BSYNC B1 ;  /* 0x0000000000017941 */ /* 0x000fea0003800000 */
.L_x_6:
[----:B------:R-:W-:Y:S05]  /*05b0*/  WARPSYNC.ALL ;  /* 0x0000000000007948 */ /* 0x000fea0003800000 */
[----:B------:R-:W4:Y:S02]  /*05c0*/  LDC R6, c[0x0][0x22c] ;  /* 0x00008b00ff067b82 */ /* 0x000f240000000800 */
[----:B----4-:R-:W-:Y:S01]  /*05d0*/  VIADD R6, R6, 0xffffffff ;  /* 0xffffffff06067836 */ /* 0x010fe20000000000 */
[----:B------:R-:W-:Y:S06]  /*05e0*/  @P0 BRA `(.L_x_12) ;  /* 0x0000000000280947 */ /* 0x000fec0003800000 */
[----:B-123--:R-:W1:Y:S01]  /*05f0*/  S2R R4, SR_LANEID ;  /* 0x0000000000047919 */ /* 0x00ee620000000000 */
[----:B------:R-:W-:Y:S05]  /*0600*/  WARPSYNC.ALL ;  /* 0x0000000000007948 */ /* 0x000fea0003800000 */
[----:B-1----:R-:W-:-:S05]  /*0610*/  IMAD.SHL.U32 R7, R4, 0x4, RZ ;  /* 0x0000000404077824 */ /* 0x002fca00078e00ff */
[----:B------:R-:W1:Y:S01]  /*0620*/  LDS R9, [R7+UR36] ;  /* 0x0000002407097984 */ /* 0x000e620008000800 */
[----:B------:R-:W-:-:S05]  /*0630*/  IADD3 R4, P1, R7, UR4, RZ ;  /* 0x0000000407047c10 */ /* 0x000fca000ff3e0ff */
[----:B------:R-:W-:-:S05]  /*0640*/  IMAD.X R5, RZ, RZ, UR5, P1 ;  /* 0x00000005ff057e24 */ /* 0x000fca00088e06ff */
[----:B-1----:R4:W5:Y:S01]  /*0650*/  ATOMG.E.EXCH.STRONG.GPU PT, RZ, [R4], R9 ;  /* 0x0000000904ff73a8 */ /* 0x00296200041ee100 */
[----:B------:R-:W-:-:S04]  /*0660*/  DEPBAR {5,4,3,2,1,0} ;  /* 0x0000003f0000791a */ /* 0x000fc80000000000 */
[----:B------:R4:W-:Y:S01]  /*0670*/  UTMACCTL.IV [UR4] ;  /* 0x00000000040079b9 */ /* 0x0009e20008000000 */
[----:B------:R-:W-:Y:S01]  /*0680*/  NOP ;  /* 0x0000000000007918 */ /* 0x000fe20000000000 */
.L_x_12:
[----:B------:R-:W-:Y:S05]  /*0690*/  @P0 BRA `(.L_x_13) ;  /* 0x00000000000c0947 */ /* 0x000fea0003800000 */
[----:B------:R0:W-:Y:S01]  /*06a0*/  UTMACMDFLUSH ;  /* 0x00000000000079b7 */ /* 0x0001e20000000000 */
[----:B------:R-:W-:Y:S05]  /*06b0*/  @P0 BRA `(.L_x_13) ;  /* 0x0000000000040947 */ /* 0x000fea0003800000 */
[----:B------:R-:W-:-:S04]  /*06c0*/  DEPBAR.LE SB0, 0x0 ;  /* 0x000080000000791a */ /* 0x000fc80000000000 */
.L_x_13:
[----:B------:R-:W-:Y:S05]  /*06d0*/  WARPSYNC.ALL ;  /* 0x0000000000007948 */ /* 0x000fea0003800000 */
[----:B-----5:R-:W-:Y:S06]  /*06e0*/  BAR.SYNC.DEFER_BLOCKING 0x0 ;  /* 0x0000000000007b1d */ /* 0x020fec0000010000 */
[----:B------:R-:W-:Y:S02]  /*06f0*/  BSSY B1, `(.L_x_14) ;  /* 0x000000b000017945 */ /* 0x000fe40003800000 */
[----:B------:R-:W-:Y:S06]  /*0700*/  BAR.SYNC.DEFER_BLOCKING 0x0 ;  /* 0x0000000000007b1d */ /* 0x000fec0000010000 */
[----:B------:R5:W-:Y:S01]  /*0710*/  @!P0 STS [R11], RZ ;  /* 0x000000ff0b008388 */ /* 0x000be20000000800 */
[----:B------:R-:W-:Y:S01]  /*0720*/  NOP ;  /* 0x0000000000007918 */ /* 0x000fe20000000000 */
[----:B------:R-:W-:Y:S05]  /*0730*/  @P2 BRA `(.L_x_15) ;  /* 0x0000000000182947 */ /* 0x000fea0003800000 */
[----:B-1234-:R-:W1:Y:S01]  /*0740*/  LDS R4, [UR36+0x8] ;  /* 0x00000824ff047984 */ /* 0x01ee620008000800 */
[----:B------:R-:W2:Y:S01]  /*0750*/  LDC.64 R8, c[0x0][0x218] ;  /* 0x00008600ff087b82 */ /* 0x000ea20000000a00 */
[----:B------:R-:W-:Y:S02]  /*0760*/  IMAD.MOV.U32 R5, RZ, RZ, 0x70 ;  /* 0x00000070ff057424 */ /* 0x000fe400078e00ff */
[----:B--2---:R2:W-:Y:S03]  /*0770*/  STS.64 [UR36], R8 ;  /* 0x00000008ff007988 */ /* 0x0045e60008000a24 */
[----:B-1----:R-:W-:-:S05]  /*0780*/  LOP3.LUT R4, R4, 0x10, R5, 0xd8, !PT ;  /* 0x0000001004047812 */ /* 0x002fca00078ed805 */
[----:B------:R2:W-:Y:S02]  /*0790*/  STS [UR36+0x8], R4 ;  /* 0x00000804ff007988 */ /* 0x0005e40008000824 */
.L_x_15:
[----:B----4-:R-:W-:Y:S05]  /*07a0*/  BSYNC B1 ;  /* 0x0000000000017941 */ /* 0x010fea0003800000 */
.L_x_14:
[----:B------:R-:W-:Y:S04]  /*07b0*/  BSSY B1, `(.L_x_16) ;  /* 0x000000a000017945 */ /* 0x000fe80003800000 */
[----:B------:R-:W-:Y:S05]  /*07c0*/  @P2 BRA `(.L_x_17) ;  /* 0x0000000000202947 */ /* 0x000fea0003800000 */
[----:B-123--:R-:W1:Y:S01]  /*07d0*/  LDS R4, [UR36+0x34] ;  /* 0x00003424ff047984 */ /* 0x00ee620008000800 */
[----:B------:R-:W-:Y:S02]  /*07e0*/  IMAD.MOV.U32 R7, RZ, RZ, 0x3f000000 ;  /* 0x3f000000ff077424 */ /* 0x000fe400078e00ff */
[----:B------:R-:W-:Y:S01]  /*07f0*/  @!P2 IMAD.MOV.U32 R8, RZ, RZ, 0x7f ;  /* 0x0000007fff08a424 */ /* 0x000fe200078e00ff */
[----:B------:R-:W2:Y:S02]  /*0800*/  @!P2 LDS R5, [UR36+0x38] ;  /* 0x00003824ff05a984 */ /* 0x000ea40008000800 */
[----:B-1----:R-:W-:Y:S02]  /*0810*/  LOP3.LUT R4, R4, 0xff000000, R7, 0xb8, !PT ;  /* 0xff00000004047812 */ /* 0x002fe400078eb807 */
[----:B--2---:R-:W-:-:S03]  /*0820*/  @!P2 LOP3.LUT R5, R5, 0xff, R8, 0xb8, !PT ;  /* 0x000000ff0505a812 */ /* 0x004fc600078eb808 */
[----:B------:R4:W-:Y:S04]  /*0830*/  STS [UR36+0x34], R4 ;  /* 0x00003404ff007988 */ /* 0x0009e80008000824 */
[----:B------:R4:W-:Y:S02]  /*0840*/  @!P2 STS [UR36+0x38], R5 ;  /* 0x00003805ff00a988 */ /* 0x0009e40008000824 */
.L_x_17:
[----:B------:R-:W-:Y:S05]  /*0850*/  BSYNC B1 ;  /* 0x0000000000017941 */ /* 0x000fea0003800000 */
.L_x_16:
[----:B------:R-:W-:Y:S04]  /*0860*/  BSSY B1, `(.L_x_18) ;  /* 0x0000004000017945 */ /* 0x000fe80003800000 */
[----:B------:R-:W-:Y:S05]  /*0870*/  @P2 BRA `(.L_x_19) ;  /* 0x0000000000082947 */ /* 0x000fea0003800000 */
[----:B------:R1:W-:Y:S04]  /*0880*/  STS [UR36+0x24], R12 ;  /* 0x0000240cff007988 */ /* 0x0003e80008000824 */
[----:B------:R1:W-:Y:S02]  /*0890*/  STS [UR36+0x20], R6 ;  /* 0x00002006ff007988 */ /* 0x0003e40008000824 */
.L_x_19:
[----:B------:R-:W-:Y:S05]  /*08a0*/  BSYNC B1 ;  /* 0x0000000000017941 */ /* 0x000fea0003800000 */
.L_x_18:
[----:B------:R-:W-:Y:S04]  /*08b0*/  BSSY B1, `(.L_x_20) ;  /* 0x000000e000017945 */ /* 0x000fe80003800000 */
[----:B------:R-:W-:Y:S05]  /*08c0*/  @P2 BRA `(.L_x_21) ;  /* 0x0000000000302947 */ /* 0x000fea0003800000 */
[----:B----4-:R-:W4:Y:S01]  /*08d0*/  LDS R5, [UR36+0x34] ;  /* 0x00003424ff057984 */ /* 0x010f220008000800 */
[----:B-1----:R-:W1:Y:S03]  /*08e0*/  LDC.64 R12, c[0x0][0x240] ;  /* 0x00009000ff0c7b82 */ /* 0x002e660000000a00 */
[----:B--23--:R-:W2:Y:S01]  /*08f0*/  LDS R4, [UR36+0x1c] ;  /* 0x00001c24ff047984 */ /* 0x00cea20008000800 */
[C---:B-1----:R-:W-:Y:S01]  /*0900*/  SHF.L.U64.HI R8, R12.reuse, 0x1, R13 ;  /* 0x000000010c087819 */ /* 0x042fe2000001020d */
[----:B------:R-:W-:-:S03]  /*0910*/  IMAD.SHL.U32 R7, R12, 0x2, RZ ;  /* 0x000000020c077824 */ /* 0x000fc600078e00ff */
[--C-:B------:R-:W-:Y:S02]  /*0920*/  SHF.R.U32.HI R9, RZ, 0x4, R8.reuse ;  /* 0x00000004ff097819 */ /* 0x100fe40000011608 */
[----:B------:R-:W-:-:S05]  /*0930*/  SHF.R.U64 R7, R7, 0x4, R8 ;  /* 0x0000000407077819 */ /* 0x000fca0000001208 */
[----:B------:R1:W-:Y:S01]  /*0940*/  STS [UR36+0xc], R7 ;  /* 0x00000c07ff007988 */ /* 0x0003e20008000824 */
[----:B----4-:R-:W-:Y:S02]  /*0950*/  LOP3.LUT R5, R5, 0x7, RZ, 0xb8, !PT ;  /* 0x0000000705057812 */ /* 0x010fe400078eb8ff */
[----:B--2---:R-:W-:-:S03]  /*0960*/  LOP3.LUT R4, R4, 0xf, R9, 0xb8, !PT ;  /* 0x0000000f04047812 */ /* 0x004fc600078eb809 */
[----:B------:R1:W-:Y:S04]  /*0970*/  STS [UR36+0x34], R5 ;  /* 0x00003405ff007988 */ /* 0x0003e80008000824 */
[----:B------:R1:W-:Y:S02]  /*0980*/  STS [UR36+0x1c], R4 ;  /* 0x00001c04ff007988 */ /* 0x0003e40008000824 */
.L_x_21:
[----:B------:R-:W-:Y:S05]  /*0990*/  BSYNC B1 ;  /* 0x0000000000017941 */ /* 0x000fea0003800000 */
.L_x_20:
[----:B------:R-:W-:Y:S04]  /*09a0*/  BSSY B2, `(.L_x_22) ;  /* 0x000001a000027945 */ /* 0x000fe80003800000 */
[----:B------:R-:W-:Y:S04]  /*09b0*/  BSSY B1, `(.L_x_23) ;  /* 0x0000015000017945 */ /* 0x000fe80003800000 */
[----:B------:R-:W-:Y:S05]  /*09c0*/  @P2 BRA `(.L_x_24) ;  /* 0x0000000000202947 */ /* 0x000fea0003800000 */
[----:B-1234-:R-:W1:Y:S02]  /*09d0*/  LDS R4, [UR36+0x34] ;  /* 0x00003424ff047984 */ /* 0x01ee640008000800 */
[----:B-1----:R-:W-:-:S05]  /*09e0*/  LOP3.LUT R4, R4, 0x38, RZ, 0xb8, !PT ;  /* 0x0000003804047812 */ /* 0x002fca00078eb8ff */
[----:B------:R1:W-:Y:S01]  /*09f0*/  STS [UR36+0x34], R4 ;  /* 0x00003404ff007988 */ /* 0x0003e20008000824 */
[----:B------:R-:W-:Y:S05]  /*0a00*/  @P2 BRA `(.L_x_25) ;  /* 0x0000000000202947 */ /* 0x000fea0003800000 */
[----:B-1----:R-:W1:Y:S01]  /*0a10*/  LDS R4, [UR36+0x8] ;  /* 0x00000824ff047984 */ /* 0x002e620008000800 */
[----:B------:R-:W-:-:S05]  /*0a20*/  IMAD.MOV.U32 R5, RZ, RZ, 0x780 ;  /* 0x00000780ff057424 */ /* 0x000fca00078e00ff */
[----:B-1----:R-:W-:-:S05]  /*0a30*/  LOP3.LUT R4, R4, 0x300, R5, 0xd8, !PT ;  /* 0x0000030004047812 */ /* 0x002fca00078ed805 */
[----:B------:R1:W-:Y:S02]  /*0a40*/  STS [UR36+0x8], R4 ;  /* 0x00000804ff007988 */ /* 0x0003e40008000824 */
.L_x_24:
[----:B------:R-:W-:Y:S05]  /*0a50*/  @P2 BRA `(.L_x_26) ;  /* 0x0000000000282947 */ /* 0x000fea0003800000 */
[----:B-1234-:R-:W1:Y:S02]  /*0a60*/  LDS R4, [UR36+0x8] ;  /* 0x00000824ff047984 */ /* 0x01ee640008000800 */
[----:B-1----:R-:W-:-:S05]  /*0a70*/  LOP3.LUT R4, R4, 0x1800, RZ, 0xb8, !PT ;  /* 0x0000180004047812 */ /* 0x002fca00078eb8ff */
[----:B------:R2:W-:Y:S02]  /*0a80*/  STS [UR36+0x8], R4 ;  /* 0x00000804ff007988 */ /* 0x0005e40008000824 */
.L_x_25:
[----:B------:R-:W-:Y:S05]  /*0a90*/  @P2 BREAK B1 ;  /* 0x0000000000012942 */ /* 0x000fea0003800000 */
[----:B------:R-:W-:Y:S05]  /*0aa0*/  @P2 BRA `(.L_x_27) ;  /* 0x0000000000242947 */ /* 0x000fea0003800000 */
[----:B-12---:R-:W1:Y:S01]  /*0ab0*/  LDS R4, [UR36+0x8] ;  /* 0x00000824ff047984 */ /* 0x006e620008000800 */
[----:B------:R-:W-:-:S05]  /*0ac0*/  IMAD.MOV.U32 R5, RZ, RZ, 0x6000 ;  /* 0x00006000ff057424 */ /* 0x000fca00078e00ff */
[----:B-1----:R-:W-:-:S04]  /*0ad0*/  LOP3.LUT R4, R4, 0x6000, R5, 0xd8, !PT ;  /* 0x0000600004047812 */ /* 0x002fc800078ed805 */
[----:B------:R-:W-:-:S05]  /*0ae0*/  LOP3.LUT R4, R4, 0x400000, RZ, 0xb8, !PT ;  /* 0x0040000004047812 */ /* 0x000fca00078eb8ff */
[----:B------:R1:W-:Y:S02]  /*0af0*/  STS [UR36+0x8], R4 ;  /* 0x00000804ff007988 */ /* 0x0003e40008000824 */
.L_x_26:
[----:B------:R-:W-:Y:S05]  /*0b00*/  BSYNC B1 ;  /* 0x0000000000017941 */ /* 0x000fea0003800000 */
.L_x_23:
[----:B-1234-:R-:W1:Y:S02]  /*0b10*/  @!P2 LDS R4, [UR36+0x8] ;  /* 0x00000824ff04a984 */ /* 0x01ee640008000800 */
[----:B-1----:R-:W-:-:S05]  /*0b20*/  @!P2 LOP3.LUT R4, R4, 0x8000, RZ, 0xb8, !PT ;  /* 0x000080000404a812 */ /* 0x002fca00078eb8ff */
[----:B------:R3:W-:Y:S02]  /*0b30*/  @!P2 STS [UR36+0x8], R4 ;  /* 0x00000804ff00a988 */ /* 0x0007e40008000824 */
.L_x_27:
[----:B------:R-:W-:Y:S05]  /*0b40*/  BSYNC B2 ;  /* 0x0000000000027941 */ /* 0x000fea0003800000 */
.L_x_22:
[----:B------:R-:W-:Y:S05]  /*0b50*/  WARPSYNC.ALL ;  /* 0x0000000000007948 */ /* 0x000fea0003800000 */
[----:B------:R-:W-:-:S04]  /*0b60*/  UIADD3 UR7, UR8, 0x80, URZ ;  /* 0x0000008008077890 */ /* 0x000fc8000fffe03f */
[----:B------:R-:W-:-:S04]  /*0b70*/  UIADD3 UR6, UP0, UR7, UR38, URZ ;  /* 0x0000002607067290 */ /* 0x000fc8000ff1e03f */
[----:B------:R-:W-:Y:S01]  /*0b80*/  ULEA.HI.X.SX32 UR7, UR7, UR39, 0x1, UP0 ;  /* 0x0000002707077291 */ /* 0x000fe200080f0e3f */
[----:B------:R-:W-:Y:S11]  /*0b90*/  @P0 BRA `(.L_x_28) ;  /* 0x0000000000280947 */ /* 0x000ff60003800000 */
[----:B-123--:R-:W1:Y:S01]  /*0ba0*/  S2R R4, SR_LANEID ;  /* 0x0000000000047919 */ /* 0x00ee620000000000 */
[----:B------:R-:W-:Y:S05]  /*0bb0*/  WARPSYNC.ALL ;  /* 0x0000000000007948 */ /* 0x000fea0003800000 */
[----:B-1----:R-:W-:-:S05]  /*0bc0*/  IMAD.SHL.U32 R8, R4, 0x4, RZ ;  /* 0x0000000404087824 */ /* 0x002fca00078e00ff */
[----:B------:R-:W1:Y:S01]  /*0bd0*/  LDS R7, [R8+UR36] ;  /* 0x0000002408077984 */ /* 0x000e620008000800 */
[----:B------:R-:W-:-:S05]  /*0be0*/  IADD3 R4, P1, R8, UR6, RZ ;  /* 0x0000000608047c10 */ /* 0x000fca000ff3e0ff */
[----:B------:R-:W-:-:S05]  /*0bf0*/  IMAD.X R5, RZ, RZ, UR7, P1 ;  /* 0x00000007ff057e24 */ /* 0x000fca00088e06ff */
[----:B-1----:R4:W2:Y:S01]  /*0c00*/  ATOMG.E.EXCH.STRONG.GPU PT, RZ, [R4], R7 ;  /* 0x0000000704ff73a8 */ /* 0x0028a200041ee100 */
[----:B------:R-:W-:-:S04]  /*0c10*/  DEPBAR {5,4,3,2,1,0} ;  /* 0x0000003f0000791a */ /* 0x000fc80000000000 */
[----:B------:R4:W-:Y:S01]  /*0c20*/  UTMACCTL.IV [UR6] ;  /* 0x00000000060079b9 */ /* 0x0009e20008000000 */
[----:B------:R-:W-:Y:S01]  /*0c30*/  NOP ;  /* 0x0000000000007918 */ /* 0x000fe20000000000 */
.L_x_28:
[----:B------:R-:W-:Y:S05]  /*0c40*/  @P0 BRA `(.L_x_29) ;  /* 0x00000000000c0947 */ /* 0x000fea0003800000 */
[----:B------:R0:W-:Y:S01]  /*0c50*/  UTMACMDFLUSH ;  /* 0x00000000000079b7 */ /* 0x0001e20000000000 */
[----:B------:R-:W-:Y:S05]  /*0c60*/  @P0 BRA `(.L_x_29) ;  /* 0x0000000000040947 */ /* 0x000fea0003800000 */
[----:B------:R-:W-:-:S04]  /*0c70*/  DEPBAR.LE SB0, 0x0 ;  /* 0x000080000000791a */ /* 0x000fc80000000000 */
.L_x_29:
[----:B------:R-:W-:Y:S05]  /*0c80*/  WARPSYNC.ALL ;  /* 0x0000000000007948 */ /* 0x000fea0003800000 */
[----:B--2---:R-:W-:Y:S06]  /*0c90*/  BAR.SYNC.DEFER_BLOCKING 0x0 ;  /* 0x0000000000007b1d */ /* 0x004fec0000010000 */
[----:B------:R-:W-:Y:S02]  /*0ca0*/  BSSY B2, `(.L_x_30) ;  /* 0x000000b000027945 */ /* 0x000fe40003800000 */
[----:B------:R-:W-:Y:S06]  /*0cb0*/  BAR.SYNC.DEFER_BLOCKING 0x0 ;  /* 0x0000000000007b1d */ /* 0x000fec0000010000 */
[----:B------:R2:W-:Y:S01]  /*0cc0*/  @!P0 STS [R11], RZ ;  /* 0x000000ff0b008388 */ /* 0x0005e20000000800 */
[----:B------:R-:W-:Y:S01]  /*0cd0*/  NOP ;  /* 0x0000000000007918 */ /* 0x000fe20000000000 */
[----:B------:R-:W-:Y:S05]  /*0ce0*/  @P2 BRA `(.L_x_31) ;  /* 0x0000000000182947 */ /* 0x000fea0003800000 */
[----:B-1-34-:R-:W1:Y:S01]  /*0cf0*/  LDS R4, [UR36+0x8] ;  /* 0x00000824ff047984 */ /* 0x01ae620008000800 */
[----:B------:R-:W3:Y:S01]  /*0d00*/  LDC.64 R8, c[0x0][0x220] ;  /* 0x00008800ff087b82 */ /* 0x000ee20000000a00 */
[----:B------:R-:W-:Y:S02]  /*0d10*/  IMAD.MOV.U32 R5, RZ, RZ, 0x70 ;  /* 0x00000070ff057424 */ /* 0x000fe400078e00ff */
[----:B---3--:R3:W-:Y:S03]  /*0d20*/  STS.64 [UR36], R8 ;  /* 0x00000008ff007988 */ /* 0x0087e60008000a24 */
[----:B-1----:R-:W-:-:S05]  /*0d30*/  LOP3.LUT R4, R4, 0x10, R5, 0xd8, !PT ;  /* 0x0000001004047812 */ /* 0x002fca00078ed805 */
[----:B------:R3:W-:Y:S02]  /*0d40*/  STS [UR36+0x8], R4 ;  /* 0x00000804ff007988 */ /* 0x0007e40008000824 */
.L_x_31:
[----:B----4-:R-:W-:Y:S05]  /*0d50*/  BSYNC B2 ;  /* 0x0000000000027941 */ /* 0x010fea0003800000 */
.L_x_30:
[----:B------:R-:W-:Y:S04]  /*0d60*/  BSSY B3, `(.L_x_32) ;  /* 0x0000011000037945 */ /* 0x000fe80003800000 */
[----:B------:R-:W-:Y:S04]  /*0d70*/  BSSY B2, `(.L_x_33) ;  /* 0x000000e000027945 */ /* 0x000fe80003800000 */
[----:B------:R-:W-:Y:S05]  /*0d80*/  @P2 BRA `(.L_x_34) ;  /* 0x0000000000242947 */ /* 0x000fea0003800000 */
[----:B-1-3--:R-:W1:Y:S01]  /*0d90*/  LDS R4, [UR36+0x34] ;  /* 0x00003424ff047984 */ /* 0x00ae620008000800 */
[----:B------:R-:W-:-:S05]  /*0da0*/  IMAD.MOV.U32 R5, RZ, RZ, 0x3f000000 ;  /* 0x3f000000ff057424 */ /* 0x000fca00078e00ff */
[----:B-1----:R-:W-:-:S05]  /*0db0*/  LOP3.LUT R4, R4, 0xff000000, R5, 0xb8, !PT ;  /* 0xff00000004047812 */ /* 0x002fca00078eb805 */
[----:B------:R1:W-:Y:S01]  /*0dc0*/  STS [UR36+0x34], R4 ;  /* 0x00003404ff007988 */ /* 0x0003e20008000824 */
[----:B------:R-:W-:Y:S05]  /*0dd0*/  @P2 BRA `(.L_x_35) ;  /* 0x00000000001c2947 */ /* 0x000fea0003800000 */
[----:B-1----:R-:W1:Y:S01]  /*0de0*/  LDS R4, [UR36+0x38] ;  /* 0x00003824ff047984 */ /* 0x002e620008000800 */
[----:B------:R-:W-:-:S05]  /*0df0*/  IMAD.MOV.U32 R5, RZ, RZ, 0x7f ;  /* 0x0000007fff057424 */ /* 0x000fca00078e00ff */
[----:B-1----:R-:W-:-:S05]  /*0e00*/  LOP3.LUT R4, R4, 0xff, R5, 0xb8, !PT ;  /* 0x000000ff04047812 */ /* 0x002fca00078eb805 */
[----:B------:R4:W-:Y:S02]  /*0e10*/  STS [UR36+0x38], R4 ;  /* 0x00003804ff007988 */ /* 0x0009e40008000824 */
.L_x_34:
[----:B------:R-:W-:Y:S05]  /*0e20*/  @P2 BREAK B2 ;  /* 0x0000000000022942 */ /* 0x000fea0003800000 */
[----:B------:R-:W-:Y:S05]  /*0e30*/  @P2 BRA `(.L_x_36) ;  /* 0x00000000000c2947 */ /* 0x000fea0003800000 */
[----:B------:R1:W-:Y:S02]  /*0e40*/  STS [UR36+0x20], R6 ;  /* 0x00002006ff007988 */ /* 0x0003e40008000824 */
.L_x_35:
[----:B------:R-:W-:Y:S05]  /*0e50*/  BSYNC B2 ;  /* 0x0000000000027941 */ /* 0x000fea0003800000 */
.L_x_33:
[----:B------:R1:W-:Y:S02]  /*0e60*/  @!P2 STS [UR36+0x24], R3 ;  /* 0x00002403ff00a988 */ /* 0x0003e40008000824 */
.L_x_36:
[----:B------:R-:W-:Y:S05]  /*0e70*/  BSYNC B3 ;  /* 0x0000000000037941 */ /* 0x000fea0003800000 */
.L_x_32:
[----:B------:R-:W-:Y:S05]  /*0e80*/  WARPSYNC.ALL ;  /* 0x0000000000007948 */ /* 0x000fea0003800000 */
[----:B------:R-:W-:Y:S04]  /*0e90*/  BSSY B3, `(.L_x_37) ;  /* 0x000000e000037945 */ /* 0x000fe80003800000 */
[----:B------:R-:W-:Y:S05]  /*0ea0*/  @P2 BRA `(.L_x_38) ;  /* 0x0000000000302947 */ /* 0x000fea0003800000 */
[----:B-1-34-:R-:W1:Y:S01]  /*0eb0*/  LDS R4, [UR36+0x34] ;  /* 0x00003424ff047984 */ /* 0x01ae620008000800 */
[----:B------:R-:W3:Y:S03]  /*0ec0*/  LDC.64 R8, c[0x0][0x248] ;  /* 0x00009200ff087b82 */ /* 0x000ee60000000a00 */
[----:B------:R-:W4:Y:S01]  /*0ed0*/  LDS R3, [UR36+0x1c] ;  /* 0x00001c24ff037984 */ /* 0x000f220008000800 */
[C---:B---3--:R-:W-:Y:S01]  /*0ee0*/  SHF.L.U64.HI R6, R8.reuse, 0x1, R9 ;  /* 0x0000000108067819 */ /* 0x048fe20000010209 */
[----:B------:R-:W-:-:S03]  /*0ef0*/  IMAD.SHL.U32 R5, R8, 0x2, RZ ;  /* 0x0000000208057824 */ /* 0x000fc600078e00ff */
[--C-:B------:R-:W-:Y:S02]  /*0f00*/  SHF.R.U32.HI R8, RZ, 0x4, R6.reuse ;  /* 0x00000004ff087819 */ /* 0x100fe40000011606 */
[----:B------:R-:W-:-:S05]  /*0f10*/  SHF.R.U64 R5, R5, 0x4, R6 ;  /* 0x0000000405057819 */ /* 0x000fca0000001206 */
[----:B------:R3:W-:Y:S01]  /*0f20*/  STS [UR36+0xc], R5 ;  /* 0x00000c05ff007988 */ /* 0x0007e20008000824 */
[----:B-1----:R-:W-:Y:S02]  /*0f30*/  LOP3.LUT R4, R4, 0x7, RZ, 0xb8, !PT ;  /* 0x0000000704047812 */ /* 0x002fe400078eb8ff */
[----:B----4-:R-:W-:-:S03]  /*0f40*/  LOP3.LUT R3, R3, 0xf, R8, 0xb8, !PT ;  /* 0x0000000f03037812 */ /* 0x010fc600078eb808 */
[----:B------:R3:W-:Y:S04]  /*0f50*/  STS [UR36+0x34], R4 ;  /* 0x00003404ff007988 */ /* 0x0007e80008000824 */
[----:B------:R3:W-:Y:S02]  /*0f60*/  STS [UR36+0x1c], R3 ;  /* 0x00001c03ff007988 */ /* 0x0007e40008000824 */
.L_x_38:
[----:B------:R-:W-:Y:S05]  /*0f70*/  BSYNC B3 ;  /* 0x0000000000037941 */ /* 0x000fea0003800000 */
.L_x_37:
[----:B------:R-:W-:Y:S04]  /*0f80*/  BSSY B3, `(.L_x_39) ;  /* 0x000001a000037945 */ /* 0x000fe80003800000 */
[----:B------:R-:W-:Y:S04]  /*0f90*/  BSSY B4, `(.L_x_40) ;  /* 0x0000015000047945 */ /* 0x000fe80003800000 */
[----:B------:R-:W-:Y:S05]  /*0fa0*/  @P2 BRA `(.L_x_41) ;  /* 0x0000000000202947 */ /* 0x000fea0003800000 */
[----:B-1-3--:R-:W1:Y:S02]  /*0fb0*/  LDS R3, [UR36+0x34] ;  /* 0x00003424ff037984 */ /* 0x00ae640008000800 */
[----:B-1----:R-:W-:-:S05]  /*0fc0*/  LOP3.LUT R3, R3, 0x38, RZ, 0xb8, !PT ;  /* 0x0000003803037812 */ /* 0x002fca00078eb8ff */
[----:B------:R1:W-:Y:S01]  /*0fd0*/  STS [UR36+0x34], R3 ;  /* 0x00003403ff007988 */ /* 0x0003e20008000824 */
[----:B------:R-:W-:Y:S05]  /*0fe0*/  @P2 BRA `(.L_x_42) ;  /* 0x0000000000202947 */ /* 0x000fea0003800000 */
[----:B-1----:R-:W1:Y:S01]  /*0ff0*/  LDS R3, [UR36+0x8] ;  /* 0x00000824ff037984 */ /* 0x002e620008000800 */
[----:B----4-:R-:W-:-:S05]  /*1000*/  IMAD.MOV.U32 R4, RZ, RZ, 0x780 ;  /* 0x00000780ff047424 */ /* 0x010fca00078e00ff */
[----:B-1----:R-:W-:-:S05]  /*1010*/  LOP3.LUT R3, R3, 0x300, R4, 0xd8, !PT ;  /* 0x0000030003037812 */ /* 0x002fca00078ed804 */
[----:B------:R1:W-:Y:S02]  /*1020*/  STS [UR36+0x8], R3 ;  /* 0x00000803ff007988 */ /* 0x0003e40008000824 */
.L_x_41:
[----:B------:R-:W-:Y:S05]  /*1030*/  @P2 BRA `(.L_x_43) ;  /* 0x0000000000282947 */ /* 0x000fea0003800000 */
[----:B-1-3--:R-:W1:Y:S02]  /*1040*/  LDS R3, [UR36+0x8] ;  /* 0x00000824ff037984 */ /* 0x00ae640008000800 */
[----:B-1----:R-:W-:-:S05]  /*1050*/  LOP3.LUT R3, R3, 0x1800, RZ, 0xb8, !PT ;  /* 0x0000180003037812 */ /* 0x002fca00078eb8ff */
[----:B------:R3:W-:Y:S02]  /*1060*/  STS [UR36+0x8], R3 ;  /* 0x00000803ff007988 */ /* 0x0007e40008000824 */
.L_x_42:
[----:B------:R-:W-:Y:S05]  /*1070*/  @P2 BREAK B4 ;  /* 0x0000000000042942 */ /* 0x000fea0003800000 */
[----:B------:R-:W-:Y:S05]  /*1080*/  @P2 BRA `(.L_x_44) ;  /* 0x0000000000242947 */ /* 0x000fea0003800000 */
[----:B-1-3--:R-:W1:Y:S01]  /*1090*/  LDS R3, [UR36+0x8] ;  /* 0x00000824ff037984 */ /* 0x00ae620008000800 */
[----:B----4-:R-:W-:-:S05]  /*10a0*/  IMAD.MOV.U32 R4, RZ, RZ, 0x6000 ;  /* 0x00006000ff047424 */ /* 0x010fca00078e00ff */
[----:B-1----:R-:W-:-:S04]  /*10b0*/  LOP3.LUT R3, R3, 0x6000, R4, 0xd8, !PT ;  /* 0x0000600003037812 */ /* 0x002fc800078ed804 */
[----:B------:R-:W-:-:S05]  /*10c0*/  LOP3.LUT R3, R3, 0x400000, RZ, 0xb8, !PT ;  /* 0x0040000003037812 */ /* 0x000fca00078eb8ff */
[----:B------:R1:W-:Y:S02]  /*10d0*/  STS [UR36+0x8], R3 ;  /* 0x00000803ff007988 */ /* 0x0003e40008000824 */
.L_x_43:
[----:B------:R-:W-:Y:S05]  /*10e0*/  BSYNC B4 ;  /* 0x0000000000047941 */ /* 0x000fea0003800000 */
.L_x_40:
[----:B-1-3--:R-:W1:Y:S02]  /*10f0*/  @!P2 LDS R3, [UR36+0x8] ;  /* 0x00000824ff03a984 */ /* 0x00ae640008000800 */
[----:B-1----:R-:W-:-:S05]  /*1100*/  @!P2 LOP3.LUT R3, R3, 0x8000, RZ, 0xb8, !PT ;  /* 0x000080000303a812 */ /* 0x002fca00078eb8ff */
[----:B------:R1:W-:Y:S02]  /*1110*/  @!P2 STS [UR36+0x8], R3 ;  /* 0x00000803ff00a988 */ /* 0x0003e40008000824 */
.L_x_44:
[----:B------:R-:W-:Y:S05]  /*1120*/  BSYNC B3 ;  /* 0x0000000000037941 */ /* 0x000fea0003800000 */
.L_x_39:
[----:B------:R-:W-:Y:S05]  /*1130*/  WARPSYNC.ALL ;  /* 0x0000000000007948 */ /* 0x000fea0003800000 */
[----:B------:R-:W-:Y:S01]  /*1140*/  UIADD3 UR8, UR8, 0x100, URZ ;  /* 0x0000010008087890 */ /* 0x000fe2000fffe03f */
[----:B------:R-:W-:Y:S02]  /*1150*/  ISETP.GE.AND P1, PT, R10, 0x1, PT ;  /* 0x000000010a00780c */ /* 0x000fe40003f26270 */
[----:B------:R-:W-:Y:S02]  /*1160*/  CS2R R56, SRZ ;  /* 0x0000000000387805 */ /* 0x000fe4000001ff00 */
[----:B------:R-:W-:Y:S01]  /*1170*/  CS2R R58, SRZ ;  /* 0x00000000003a7805 */ /* 0x000fe2000001ff00 */
[----:B------:R-:W-:Y:S01]  /*1180*/  UIADD3 UR52, UP0, UR8, UR38, URZ ;  /* 0x0000002608347290 */ /* 0x000fe2000ff1e03f */
[----:B------:R-:W-:-:S02]  /*1190*/  CS2R R60, SRZ ;  /* 0x00000000003c7805 */ /* 0x000fc4000001ff00 */
[----:B------:R-:W-:Y:S02]  /*11a0*/  CS2R R62, SRZ ;  /* 0x00000000003e7805 */ /* 0x000fe4000001ff00 */
[----:B------:R-:W-:Y:S01]  /*11b0*/  CS2R R64, SRZ ;  /* 0x0000000000407805 */ /* 0x000fe2000001ff00 */
[----:B------:R-:W-:Y:S01]  /*11c0*/  ULEA.HI.X.SX32 UR39, UR8, UR39, 0x1, UP0 ;  /* 0x0000002708277291 */ /* 0x000fe200080f0e3f */
[----:B------:R-:W-:Y:S02]  /*11d0*/  CS2R R66, SRZ ;  /* 0x0000000000427805 */ /* 0x000fe4000001ff00 */
[----:B------:R-:W-:Y:S02]  /*11e0*/  CS2R R68, SRZ ;  /* 0x0000000000447805 */ /* 0x000fe4000001ff00 */
[----:B------:R-:W-:Y:S02]  /*11f0*/  CS2R R70, SRZ ;  /* 0x0000000000467805 */ /* 0x000fe4000001ff00 */
[----:B------:R-:W-:-:S02]  /*1200*/  CS2R R72, SRZ ;  /* 0x0000000000487805 */ /* 0x000fc4000001ff00 */
[----:B------:R-:W-:Y:S02]  /*1210*/  CS2R R74, SRZ ;  /* 0x00000000004a7805 */ /* 0x000fe4000001ff00 */
[----:B------:R-:W-:Y:S02]  /*1220*/  CS2R R76, SRZ ;  /* 0x00000000004c7805 */ /* 0x000fe4000001ff00 */
[----:B------:R-:W-:Y:S02]  /*1230*/  CS2R R78, SRZ ;  /* 0x00000000004e7805 */ /* 0x000fe4000001ff00 */
[----:B------:R-:W-:Y:S02]  /*1240*/  CS2R R80, SRZ ;  /* 0x0000000000507805 */ /* 0x000fe4000001ff00 */
[----:B------:R-:W-:Y:S02]  /*1250*/  CS2R R82, SRZ ;  /* 0x0000000000527805 */ /* 0x000fe4000001ff00 */
[----:B------:R-:W-:-:S02]  /*1260*/  CS2R R84, SRZ ;  /* 0x0000000000547805 */ /* 0x000fc4000001ff00 */
[----:B------:R-:W-:Y:S02]  /*1270*/  CS2R R86, SRZ ;  /* 0x0000000000567805 */ /* 0x000fe4000001ff00 */
[----:B------:R-:W-:Y:S02]  /*1280*/  CS2R R24, SRZ ;  /* 0x0000000000187805 */ /* 0x000fe4000001ff00 */
[----:B------:R-:W-:Y:S02]  /*1290*/  CS2R R26, SRZ ;  /* 0x00000000001a7805 */ /* 0x000fe4000001ff00 */
[----:B------:R-:W-:Y:S01]  /*12a0*/  CS2R R28, SRZ ;  /* 0x00000000001c7805 */ /* 0x000fe2000001ff00 */
[----:B------:R-:W-:Y:S01]  /*12b0*/  IMAD.MOV.U32 R30, RZ, RZ, RZ ;  /* 0x000000ffff1e7224 */ /* 0x000fe200078e00ff */
[----:B------:R-:W-:Y:S06]  /*12c0*/  @P0 BRA `(.L_x_45) ;  /* 0x00000000002c0947 */ /* 0x000fec0003800000 */
[----:B-1-3--:R-:W1:Y:S01]  /*12d0*/  S2R R3, SR_LANEID ;  /* 0x0000000000037919 */ /* 0x00ae620000000000 */
[----:B------:R-:W-:Y:S05]  /*12e0*/  WARPSYNC.ALL ;  /* 0x0000000000007948 */ /* 0x000fea0003800000 */
[----:B-1----:R-:W-:-:S05]  /*12f0*/  IMAD.SHL.U32 R6, R3, 0x4, RZ ;  /* 0x0000000403067824 */ /* 0x002fca00078e00ff */
[----:B------:R-:W1:Y:S01]  /*1300*/  LDS R3, [R6+UR36] ;  /* 0x0000002406037984 */ /* 0x000e620008000800 */
[----:B----4-:R-:W-:Y:S01]  /*1310*/  IADD3 R4, P3, R6, UR52, RZ ;  /* 0x0000003406047c10 */ /* 0x010fe2000ff7e0ff */
[----:B------:R-:W-:-:S04]  /*1320*/  UMOV UR38, UR52 ;  /* 0x0000003400267c82 */ /* 0x000fc80008000000 */
[----:B------:R-:W-:-:S05]  /*1330*/  IMAD.X R5, RZ, RZ, UR39, P3 ;  /* 0x00000027ff057e24 */ /* 0x000fca00098e06ff */
[----:B-1----:R1:W3:Y:S01]  /*1340*/  ATOMG.E.EXCH.STRONG.GPU PT, RZ, [R4], R3 ;  /* 0x0000000304ff73a8 */ /* 0x0022e200041ee100 */
[----:B------:R-:W-:-:S04]  /*1350*/  DEPBAR {5,4,3,2,1,0} ;  /* 0x0000003f0000791a */ /* 0x000fc80000000000 */
[----:B------:R1:W-:Y:S01]  /*1360*/  UTMACCTL.IV [UR38] ;  /* 0x00000000260079b9 */ /* 0x0003e20008000000 */
[----:B------:R-:W-:Y:S01]  /*1370*/  NOP ;  /* 0x0000000000007918 */ /* 0x000fe20000000000 */
.L_x_45:
[----:B------:R-:W-:Y:S05]  /*1380*/  @P0 BRA `(.L_x_46) ;  /* 0x00000000000c0947 */ /* 0x000fea0003800000 */
[----:B------:R0:W-:Y:S01]  /*1390*/  UTMACMDFLUSH ;  /* 0x00000000000079b7 */ /* 0x0001e20000000000 */
[----:B------:R-:W-:Y:S05]  /*13a0*/  @P0 BRA `(.L_x_46) ;  /* 0x0000000000040947 */ /* 0x000fea0003800000 */
[----:B------:R-:W-:-:S04]  /*13b0*/  DEPBAR.LE SB0, 0x0 ;  /* 0x000080000000791a */ /* 0x000fc80000000000 */
.L_x_46:
[----:B------:R-:W-:Y:S05]  /*13c0*/  WARPSYNC.ALL ;  /* 0x0000000000007948 */ /* 0x000fea0003800000 */
[----:B---3--:R-:W-:Y:S01]  /*13d0*/  BAR.SYNC.DEFER_BLOCKING 0x0 ;  /* 0x0000000000007b1d */ /* 0x008fe20000010000 */
[----:B------:R-:W-:Y:S01]  /*13e0*/  USHF.L.U32 UR14, UR53, 0x6, URZ ;  /* 0x00000006350e7899 */ /* 0x000fe2000800063f */
[----:B------:R-:W-:Y:S01]  /*13f0*/  IMAD.MOV.U32 R31, RZ, RZ, RZ ;  /* 0x000000ffff1f7224 */ /* 0x000fe200078e00ff */
[----:B------:R-:W-:Y:S02]  /*1400*/  CS2R R32, SRZ ;  /* 0x0000000000207805 */ /* 0x000fe4000001ff00 */
[----:B------:R-:W-:-:S02]  /*1410*/  CS2R R34, SRZ ;  /* 0x0000000000227805 */ /* 0x000fc4000001ff00 */
[----:B------:R-:W-:Y:S01]  /*1420*/  CS2R R36, SRZ ;  /* 0x0000000000247805 */ /* 0x000fe2000001ff00 */
[----:B------:R-:W-:Y:S01]  /*1430*/  VOTEU.ALL UP0, P2 ;  /* 0x00000000003f7886 */ /* 0x000fe20001000000 */
[----:B------:R-:W-:Y:S01]  /*1440*/  UMOV UR8, 0x1 ;  /* 0x0000000100087882 */ /* 0x000fe20000000000 */
[----:B------:R-:W-:Y:S01]  /*1450*/  VOTEU.ALL UP1, P2 ;  /* 0x00000000003f7886 */ /* 0x000fe20001020000 */
[----:B------:R-:W-:Y:S02]  /*1460*/  CS2R R38, SRZ ;  /* 0x0000000000267805 */ /* 0x000fe4000001ff00 */
[----:B------:R-:W-:Y:S01]  /*1470*/  CS2R R40, SRZ ;  /* 0x0000000000287805 */ /* 0x000fe2000001ff00 */
[----:B------:R-:W-:-:S04]  /*1480*/  @!UP0 UIADD3 UR10, -UR8, 0x100000, URZ ;  /* 0x00100000080a8890 */ /* 0x000fc8000fffe13f */
[----:B------:R-:W-:Y:S02]  /*1490*/  @!UP0 USHF.L.U32 UR11, UR10, 0xb, URZ ;  /* 0x0000000b0a0b8899 */ /* 0x000fe4000800063f */
[----:B------:R-:W-:Y:S01]  /*14a0*/  @!UP0 USHF.L.U32 UR10, UR10, 0x1, URZ ;  /* 0x000000010a0a8899 */ /* 0x000fe2000800063f */
[----:B------:R-:W-:Y:S01]  /*14b0*/  CS2R R42, SRZ ;  /* 0x00000000002a7805 */ /* 0x000fe2000001ff00 */
[----:B------:R-:W-:-:S04]  /*14c0*/  @!UP0 UIADD3 UR8, -UR8, 0x100000, URZ ;  /* 0x0010000008088890 */ /* 0x000fc8000fffe13f */
[----:B------:R-:W-:Y:S02]  /*14d0*/  @!UP0 USHF.L.U32 UR9, UR8, 0xb, URZ ;  /* 0x0000000b08098899 */ /* 0x000fe4000800063f */
[----:B------:R-:W-:Y:S01]  /*14e0*/  @!UP0 USHF.L.U32 UR8, UR8, 0x1, URZ ;  /* 0x0000000108088899 */ /* 0x000fe2000800063f */
[----:B------:R-:W-:Y:S01]  /*14f0*/  CS2R R44, SRZ ;  /* 0x00000000002c7805 */ /* 0x000fe2000001ff00 */
[----:B------:R-:W-:Y:S01]  /*1500*/  VOTEU.ALL UP0, P2 ;  /* 0x00000000003f7886 */ /* 0x000fe20001000000 */
[----:B------:R-:W-:Y:S02]  /*1510*/  CS2R R46, SRZ ;  /* 0x00000000002e7805 */ /* 0x000fe4000001ff00 */
[----:B------:R-:W-:Y:S02]  /*1520*/  CS2R R48, SRZ ;  /* 0x0000000000307805 */ /* 0x000fe4000001ff00 */
[----:B------:R-:W-:Y:S02]  /*1530*/  CS2R R50, SRZ ;  /* 0x0000000000327805 */ /* 0x000fe4000001ff00 */
[----:B------:R-:W-:-:S02]  /*1540*/  CS2R R52, SRZ ;  /* 0x0000000000347805 */ /* 0x000fc4000001ff00 */
[----:B------:R-:W-:Y:S01]  /*1550*/  CS2R R54, SRZ ;  /* 0x0000000000367805 */ /* 0x000fe2000001ff00 */
[----:B------:R-:W3:Y:S02]  /*1560*/  FENCE.VIEW.ASYNC.S ;  /* 0x00000000000073c6 */ /* 0x000ee40000000000 */
[----:B---3--:R3:W4:Y:S02]  /*1570*/  @!UP0 SYNCS.EXCH.64 URZ, [UR36+0x18000], UR10 ;  /* 0x0180000a243f85b2 */ /* 0x0087240008000100 */
[----:B----4-:R-:W-:Y:S01]  /*1580*/  BAR.SYNC.DEFER_BLOCKING 0x0 ;  /* 0x0000000000007b1d */ /* 0x010fe20000010000 */
[----:B---3--:R-:W-:-:S05]  /*1590*/  USHF.L.U32 UR11, UR54, 0x7, URZ ;  /* 0x00000007360b7899 */ /* 0x008fca000800063f */
[----:B------:R3:W4:Y:S01]  /*15a0*/  @!UP1 SYNCS.EXCH.64 URZ, [UR36+0x18008], UR8 ;  /* 0x01800808243f95b2 */ /* 0x0007220008000100 */
[----:B------:R-:W-:Y:S06]  /*15b0*/  @!P1 BRA `(.L_x_47) ;  /* 0x0000000800109947 */ /* 0x000fec0003800000 */
[----:B-1----:R-:W-:Y:S02]  /*15c0*/  SHF.R.U32.HI R3, RZ, 0x5, R0 ;  /* 0x00000005ff037819 */ /* 0x002fe40000011600 */
[----:B------:R-:W-:Y:S02]  /*15d0*/  CS2R R56, SRZ ;  /* 0x0000000000387805 */ /* 0x000fe4000001ff00 */
[----:B------:R-:W-:Y:S02]  /*15e0*/  CS2R R58, SRZ ;  /* 0x00000000003a7805 */ /* 0x000fe4000001ff00 */
[----:B------:R-:W-:Y:S02]  /*15f0*/  CS2R R60, SRZ ;  /* 0x00000000003c7805 */ /* 0x000fe4000001ff00 */
[----:B------:R-:W-:Y:S02]  /*1600*/  R2UR UR38, R3 ;  /* 0x00000000032672ca */ /* 0x000fe400000e0000 */
        /* <DEDUP_REMOVED lines=29> */
[----:B------:R-:W-:Y:S01]  /*17e0*/  UMOV UR37, URZ ;  /* 0x0000003f00257c82 */ /* 0x000fe20008000000 */
[----:B------:R-:W-:-:S05]  /*17f0*/  UMOV UR15, URZ ;  /* 0x0000003f000f7c82 */ /* 0x000fca0008000000 */
.L_x_49:
[----:B----4-:R-:W-:Y:S01]  /*1800*/  BAR.SYNC.DEFER_BLOCKING 0x0 ;  /* 0x0000000000007b1d */ /* 0x010fe20000010000 */
[----:B------:R-:W-:Y:S01]  /*1810*/  ULEA UR21, UR37, UR36, 0x3 ;  /* 0x0000002425157291 */ /* 0x000fe2000f8e183f */
[----:B------:R-:W-:Y:S01]  /*1820*/  @!P2 IMAD.MOV.U32 R3, RZ, RZ, 0xc000 ;  /* 0x0000c000ff03a424 */ /* 0x000fe200078e00ff */
[----:B------:R-:W-:Y:S01]  /*1830*/  ELECT P0, URZ, PT ;  /* 0x00000000003f782f */ /* 0x000fe20003800000 */
[----:B------:R-:W-:-:S03]  /*1840*/  ULEA UR20, UR37, UR36, 0xf ;  /* 0x0000002425147291 */ /* 0x000fc6000f8e783f */
[----:B------:R-:W-:Y:S01]  /*1850*/  ISETP.LT.U32.AND P0, PT, R2, 0x40, P0 ;  /* 0x000000400200780c */ /* 0x000fe20000701070 */
[----:B------:R-:W-:Y:S01]  /*1860*/  ULOP3.LUT UR10, UR38, 0x1, URZ, 0xc0, !UPT ;  /* 0x00000001260a7892 */ /* 0x000fe2000f8ec03f */
[----:B------:R-:W-:-:S03]  /*1870*/  ELECT P1, URZ, PT ;  /* 0x00000000003f782f */ /* 0x000fc60003820000 */
[----:B---3--:R-:W-:Y:S02]  /*1880*/  ULEA UR8, UR10, UR20, 0xe ;  /* 0x000000140a087291 */ /* 0x008fe4000f8e703f */
[----:B------:R-:W-:Y:S01]  /*1890*/  ULEA UR10, UR10, UR15, 0x6 ;  /* 0x0000000f0a0a7291 */ /* 0x000fe2000f8e303f */
[----:B------:R-:W-:Y:S01]  /*18a0*/  ISETP.LT.U32.AND P1, PT, R2, 0x20, P1 ;  /* 0x000000200200780c */ /* 0x000fe20000f21070 */
[----:B------:R-:W-:-:S04]  /*18b0*/  ULEA UR12, UR37, UR36, 0xe ;  /* 0x00000024250c7291 */ /* 0x000fc8000f8e703f */
[----:B------:R-:W-:Y:S01]  /*18c0*/  VOTEU.ANY UP0, P0 ;  /* 0x00000000003f7886 */ /* 0x000fe20000000100 */
[----:B------:R-:W-:Y:S01]  /*18d0*/  VOTEU.ANY UP2, P0 ;  /* 0x00000000003f7886 */ /* 0x000fe20000040100 */
[----:B------:R-:W-:Y:S01]  /*18e0*/  UIADD3 UR12, UR12, 0x10000, URZ ;  /* 0x000100000c0c7890 */ /* 0x000fe2000fffe03f */
[----:B------:R1:W-:Y:S01]  /*18f0*/  @!P2 SYNCS.ARRIVE.TRANS64 RZ, [UR21+0x18000], R3 ;  /* 0x01800003ffffa9a7 */ /* 0x0003e20008000015 */
[----:B------:R3:W-:Y:S06]  /*1900*/  MEMBAR.ALL.CTA ;  /* 0x0000000000007992 */ /* 0x0007ec0000008000 */
[----:B---3--:R-:W3:Y:S01]  /*1910*/  FENCE.VIEW.ASYNC.S ;  /* 0x00000000000073c6 */ /* 0x008ee20000000000 */
[----:B------:R-:W-:Y:S01]  /*1920*/  @UP0 UIADD3 UR9, UR21, 0x18000, URZ ;  /* 0x0001800015090890 */ /* 0x000fe2000fffe03f */
[----:B------:R-:W-:Y:S01]  /*1930*/  @UP0 UMOV UR16, UR4 ;  /* 0x0000000400100c82 */ /* 0x000fe20008000000 */
[----:B------:R-:W-:Y:S01]  /*1940*/  @UP0 UMOV UR17, UR5 ;  /* 0x0000000500110c82 */ /* 0x000fe20008000000 */
[----:B---3--:R-:W-:Y:S01]  /*1950*/  VOTEU.ANY UP1, P1 ;  /* 0x00000000003f7886 */ /* 0x008fe20000820100 */
[----:B------:R-:W-:Y:S01]  /*1960*/  VOTEU.ANY UP3, P1 ;  /* 0x00000000003f7886 */ /* 0x000fe20000860100 */
[----:B-1----:R-:W-:-:S03]  /*1970*/  IMAD.U32 R3, RZ, RZ, UR55 ;  /* 0x00000037ff037e24 */ /* 0x002fc6000f8e00ff */
[----:B------:R-:W-:Y:S01]  /*1980*/  @UP1 UIADD3 UR13, UR21, 0x18000, URZ ;  /* 0x00018000150d1890 */ /* 0x000fe2000fffe03f */
[----:B------:R-:W-:Y:S01]  /*1990*/  @UP1 UMOV UR18, UR6 ;  /* 0x0000000600121c82 */ /* 0x000fe20008000000 */
[----:B------:R-:W-:Y:S01]  /*19a0*/  @UP1 UMOV UR19, UR7 ;  /* 0x0000000700131c82 */ /* 0x000fe20008000000 */
[----:B------:R-:W-:Y:S01]  /*19b0*/  SHF.L.U32 R3, R3, 0x1f, RZ ;  /* 0x0000001f03037819 */ /* 0x000fe200000006ff */
[----:B------:R-:W-:Y:S06]  /*19c0*/  BAR.SYNC.DEFER_BLOCKING 0x0 ;  /* 0x0000000000007b1d */ /* 0x000fec0000010000 */
[----:B------:R1:W-:Y:S02]  /*19d0*/  @UP2 UTMALDG.2D [UR8], [UR16] ;  /* 0x00000008100025b4 */ /* 0x0003e40008008000 */
[----:B------:R-:W-:Y:S06]  /*19e0*/  BAR.SYNC.DEFER_BLOCKING 0x0 ;  /* 0x0000000000007b1d */ /* 0x000fec0000010000 */
[----:B------:R1:W-:Y:S02]  /*19f0*/  @UP3 UTMALDG.2D [UR12], [UR18] ;  /* 0x0000000c120035b4 */ /* 0x0003e40008008000 */
[----:B------:R-:W-:Y:S06]  /*1a00*/  BAR.SYNC.DEFER_BLOCKING 0x0 ;  /* 0x0000000000007b1d */ /* 0x000fec0000010000 */
[----:B------:R-:W3:Y:S02]  /*1a10*/  SYNCS.PHASECHK.TRANS64.TRYWAIT P0, [UR21+0x18000], R3 ;  /* 0x01800003ff0075a7 */ /* 0x000ee40008000155 */
[----:B-1-3--:R-:W-:Y:S05]  /*1a20*/  @!P0 BRA `(.L_x_48) ;  /* 0x0000000800208947 */ /* 0x00afea0003800000 */
.L_x_50:
[----:B------:R-:W-:Y:S01]  /*1a30*/  USHF.R.U32.HI UR48, URZ, 0x4, UR20 ;  /* 0x000000043f307899 */ /* 0x000fe20008011614 */
[----:B------:R-:W-:Y:S02]  /*1a40*/  WARPGROUP.DEPBAR.LE gsb0, 0x0 ;  /* 0x00008000000079c5 */ /* 0x000fe40000010000 */
[----:B------:R-:W-:Y:S01]  /*1a50*/  USHF.R.U32.HI UR50, URZ, 0x4, UR12 ;  /* 0x000000043f327899 */ /* 0x000fe2000801160c */
[----:B------:R-:W-:Y:S01]  /*1a60*/  WARPGROUP.ARRIVE ;  /* 0x00000000000079c5 */ /* 0x000fe20000000000 */
[----:B------:R-:W-:Y:S01]  /*1a70*/  USGXT.U32 UR48, UR48, 0xe ;  /* 0x0000000e3030789a */ /* 0x000fe20008000000 */
[----:B------:R-:W1:Y:S01]  /*1a80*/  LDC R3, c[0x0][0x230] ;  /* 0x00008c00ff037b82 */ /* 0x000e620000000800 */
[----:B------:R-:W-:Y:S01]  /*1a90*/  USGXT.U32 UR50, UR50, 0xe ;  /* 0x0000000e3232789a */ /* 0x000fe20008000000 */
[----:B------:R-:W-:Y:S01]  /*1aa0*/  UMOV UR49, 0x40000040 ;  /* 0x4000004000317882 */ /* 0x000fe20000000000 */
[----:B------:R-:W-:Y:S01]  /*1ab0*/  UMOV UR51, 0x40000040 ;  /* 0x4000004000337882 */ /* 0x000fe20000000000 */
[----:B------:R-:W-:-:S02]  /*1ac0*/  UIADD3 UR40, UP0, UR48, 0x2, URZ ;  /* 0x0000000230287890 */ /* 0x000fc4000ff1e03f */
[----:B------:R-:W-:Y:S01]  /*1ad0*/  UIADD3 UR42, UP1, UR50, 0x80, URZ ;  /* 0x00000080322a7890 */ /* 0x000fe2000ff3e03f */
[----:B------:R-:W-:-:S03]  /*1ae0*/  UMOV UR8, URZ ;  /* 0x0000003f00087c82 */ /* 0x000fc60008000000 */
[----:B------:R-:W-:Y:S01]  /*1af0*/  HGMMA.64x64x16.F32 R56, gdesc[UR48].tnspB, R56 ;  /* 0x40e00000303879f0 */ /* 0x000fe20008700838 */
[----:B------:R-:W-:Y:S01]  /*1b00*/  UMOV UR9, URZ ;  /* 0x0000003f00097c82 */ /* 0x000fe20008000000 */
[----:B------:R-:W-:Y:S02]  /*1b10*/  UIADD3.X UR41, UR8, 0x40000040, URZ, UP0, !UPT ;  /* 0x4000004008297890 */ /* 0x000fe400087fe43f */
[----:B------:R-:W-:Y:S02]  /*1b20*/  UIADD3.X UR43, UR9, 0x40000040, URZ, UP1, !UPT ;  /* 0x40000040092b7890 */ /* 0x000fe40008ffe43f */
[----:B------:R-:W-:Y:S02]  /*1b30*/  UIADD3.64 UR32, UR40, 0x2, URZ ;  /* 0x0000000228207897 */ /* 0x000fe4000fffe03f */
[----:B------:R-:W-:Y:S02]  /*1b40*/  UIADD3.64 UR34, UR42, 0x80, URZ ;  /* 0x000000802a227897 */ /* 0x000fe4000fffe03f */
[----:B------:R-:W-:-:S02]  /*1b50*/  UIADD3.64 UR28, UR40, 0x4, URZ ;  /* 0x00000004281c7897 */ /* 0x000fc4000fffe03f */
[----:B------:R-:W-:Y:S02]  /*1b60*/  UIADD3.64 UR30, UR42, 0x100, URZ ;  /* 0x000001002a1e7897 */ /* 0x000fe4000fffe03f */
[----:B------:R-:W-:Y:S02]  /*1b70*/  UIADD3.64 UR24, UR40, 0x3fe, URZ ;  /* 0x000003fe28187897 */ /* 0x000fe4000fffe03f */
[----:B------:R-:W-:Y:S02]  /*1b80*/  UIADD3.64 UR26, UR42, 0x180, URZ ;  /* 0x000001802a1a7897 */ /* 0x000fe4000fffe03f */
[----:B------:R-:W-:Y:S02]  /*1b90*/  UIADD3.64 UR20, UR40, 0x400, URZ ;  /* 0x0000040028147897 */ /* 0x000fe4000fffe03f */
[----:B------:R-:W-:Y:S02]  /*1ba0*/  UIADD3.64 UR22, UR42, 0x200, URZ ;  /* 0x000002002a167897 */ /* 0x000fe4000fffe03f */
[----:B------:R-:W-:-:S02]  /*1bb0*/  UIADD3.64 UR16, UR40, 0x402, URZ ;  /* 0x0000040228107897 */ /* 0x000fc4000fffe03f */
[----:B------:R-:W-:Y:S02]  /*1bc0*/  UIADD3.64 UR18, UR42, 0x280, URZ ;  /* 0x000002802a127897 */ /* 0x000fe4000fffe03f */
[----:B------:R-:W-:Y:S02]  /*1bd0*/  UIADD3.64 UR44, UR40, 0x404, URZ ;  /* 0x00000404282c7897 */ /* 0x000fe4000fffe03f */
[----:B------:R-:W-:Y:S02]  /*1be0*/  UIADD3.64 UR46, UR42, 0x300, URZ ;  /* 0x000003002a2e7897 */ /* 0x000fe4000fffe03f */
[----:B------:R-:W-:Y:S02]  /*1bf0*/  UIADD3.64 UR48, UR40, 0x1fe, URZ ;  /* 0x000001fe28307897 */ /* 0x000fe4000fffe03f */
[----:B------:R-:W-:Y:S02]  /*1c00*/  UIADD3 UR15, UR15, 0x80, URZ ;  /* 0x000000800f0f7890 */ /* 0x000fe4000fffe03f */
[----:B------:R-:W-:-:S04]  /*1c10*/  UIADD3 UR37, UR37, 0x1, URZ ;  /* 0x0000000125257890 */ /* 0x000fc8000fffe03f */
[----:B-1----:R-:W-:Y:S01]  /*1c20*/  ISETP.LE.AND P0, PT, R3, UR15, PT ;  /* 0x0000000f03007c0c */ /* 0x002fe2000bf03270 */
[----:B------:R-:W-:-:S04]  /*1c30*/  UISETP.NE.U32.AND UP0, UPT, UR37, 0x2, UPT ;  /* 0x000000022500788c */ /* 0x000fc8000bf05070 */
[----:B------:R-:W-:Y:S02]  /*1c40*/  USEL UR8, URZ, 0x1, UP0 ;  /* 0x000000013f087887 */ /* 0x000fe40008000000 */
[----:B------:R-:W-:Y:S02]  /*1c50*/  USEL UR37, UR37, URZ, UP0 ;  /* 0x0000003f25257287 */ /* 0x000fe40008000000 */
[----:B------:R-:W-:Y:S01]  /*1c60*/  ULOP3.LUT UR55, UR55, UR8, URZ, 0x3c, !UPT ;  /* 0x0000000837377292 */ /* 0x000fe2000f8e3c3f */
[----:B------:R-:W-:Y:S04]  /*1c70*/  HGMMA.64x64x16.F32 R56, gdesc[UR40].tnspB, R56 ;  /* 0x40e00000283879f0 */ /* 0x000fe80008700838 */
[----:B------:R-:W-:Y:S01]  /*1c80*/  HGMMA.64x64x16.F32 R56, gdesc[UR32].tnspB, R56 ;  /* 0x40e00000203879f0 */ /* 0x000fe20008700838 */
[----:B------:R-:W-:-:S03]  /*1c90*/  UIADD3.64 UR32, UR40, 0x202, URZ ;  /* 0x0000020228207897 */ /* 0x000fc6000fffe03f */
        /* <DEDUP_REMOVED lines=11> */
[----:B------:R-:W-:Y:S01]  /*1d50*/  UIADD3.64 UR48, UR40, 0x200, URZ ;  /* 0x0000020028307897 */ /* 0x000fe2000fffe03f */
[----:B------:R-:W-:Y:S01]  /*1d60*/  UMOV UR50, UR42 ;  /* 0x0000002a00327c82 */ /* 0x000fe20008000000 */
[----:B------:R-:W-:-:S07]  /*1d70*/  UMOV UR51, UR43 ;  /* 0x0000002b00337c82 */ /* 0x000fce0008000000 */
[----:B------:R-:W-:Y:S04]  /*1d80*/  HGMMA.64x64x16.F32 R24, gdesc[UR48].tnspB, R24 ;  /* 0x40e00000301879f0 */ /* 0x000fe80008700818 */
[----:B------:R-:W-:Y:S04]  /*1d90*/  HGMMA.64x64x16.F32 R24, gdesc[UR32].tnspB, R24 ;  /* 0x40e00000201879f0 */ /* 0x000fe80008700818 */
[----:B------:R-:W-:Y:S04]  /*1da0*/  HGMMA.64x64x16.F32 R24, gdesc[UR28].tnspB, R24 ;  /* 0x40e000001c1879f0 */ /* 0x000fe80008700818 */
[----:B------:R-:W-:Y:S04]  /*1db0*/  HGMMA.64x64x16.F32 R24, gdesc[UR24].tnspB, R24 ;  /* 0x40e00000181879f0 */ /* 0x000fe80008700818 */
[----:B------:R-:W-:Y:S04]  /*1dc0*/  HGMMA.64x64x16.F32 R24, gdesc[UR20].tnspB, R24 ;  /* 0x40e00000141879f0 */ /* 0x000fe80008700818 */
[----:B------:R-:W-:Y:S04]  /*1dd0*/  HGMMA.64x64x16.F32 R24, gdesc[UR16].tnspB, R24 ;  /* 0x40e00000101879f0 */ /* 0x000fe80008700818 */
[----:B------:R-:W-:Y:S01]  /*1de0*/  HGMMA.64x64x16.F32 R24, gdesc[UR44].tnspB, R24, gsb0 ;  /* 0x40e000002c1879f0 */ /* 0x000fe20008000818 */
[----:B------:R-:W-:Y:S05]  /*1df0*/  @!P0 BRA `(.L_x_49) ;  /* 0xfffffff800808947 */ /* 0x000fea000383ffff */
.L_x_47:
[----:B------:R-:W-:Y:S02]  /*1e00*/  WARPGROUP.DEPBAR.LE gsb0, 0x0 ;  /* 0x00008000000079c5 */ /* 0x000fe40000010000 */
[----:B----4-:R-:W-:Y:S01]  /*1e10*/  BAR.SYNC.DEFER_BLOCKING 0x0 ;  /* 0x0000000000007b1d */ /* 0x010fe20000010000 */
[C---:B-1----:R-:W-:Y:S01]  /*1e20*/  IMAD.SHL.U32 R3, R0.reuse, 0x80, RZ ;  /* 0x0000008000037824 */ /* 0x042fe200078e00ff */
[----:B------:R-:W-:Y:S01]  /*1e30*/  ELECT P0, URZ, PT ;  /* 0x00000000003f782f */ /* 0x000fe20003800000 */
[----:B------:R-:W-:Y:S01]  /*1e40*/  IMAD.SHL.U32 R4, R0, 0x10, RZ ;  /* 0x0000001000047824 */ /* 0x000fe200078e00ff */
[----:B------:R-:W-:Y:S02]  /*1e50*/  F2FP.F16.F32.PACK_AB R56, R57, R56 ;  /* 0x000000383938723e */ /* 0x000fe400000000ff */
[----:B------:R-:W-:Y:S01]  /*1e60*/  LOP3.LUT R3, R3, 0x780, RZ, 0xc0, !PT ;  /* 0x0000078003037812 */ /* 0x000fe200078ec0ff */
[----:B------:R-:W-:Y:S01]  /*1e70*/  UMOV UR37, UR14 ;  /* 0x0000000e00257c82 */ /* 0x000fe20008000000 */
[----:B------:R-:W-:Y:S01]  /*1e80*/  F2FP.F16.F32.PACK_AB R57, R59, R58 ;  /* 0x0000003a3b39723e */ /* 0x000fe200000000ff */
[----:B------:R-:W-:Y:S01]  /*1e90*/  UMOV UR38, UR11 ;  /* 0x0000000b00267c82 */ /* 0x000fe20008000000 */
[----:B------:R-:W-:-:S02]  /*1ea0*/  LOP3.LUT R3, R3, 0x70, R4, 0xf8, !PT ;  /* 0x0000007003037812 */ /* 0x000fc400078ef804 */
[----:B------:R-:W-:Y:S02]  /*1eb0*/  F2FP.F16.F32.PACK_AB R24, R25, R24 ;  /* 0x000000181918723e */ /* 0x000fe400000000ff */
[----:B------:R-:W-:Y:S01]  /*1ec0*/  LOP3.LUT R3, R3, 0x10, R0, 0x78, !PT ;  /* 0x0000001003037812 */ /* 0x000fe200078e7800 */
[----:B------:R-:W-:Y:S01]  /*1ed0*/  IMAD.SHL.U32 R0, R0, 0x40, RZ ;  /* 0x0000004000007824 */ /* 0x000fe200078e00ff */
[----:B------:R-:W-:Y:S02]  /*1ee0*/  ISETP.LT.U32.AND P0, PT, R2, 0x20, P0 ;  /* 0x000000200200780c */ /* 0x000fe40000701070 */
[----:B------:R-:W-:Y:S02]  /*1ef0*/  F2FP.F16.F32.PACK_AB R58, R61, R60 ;  /* 0x0000003c3d3a723e */ /* 0x000fe400000000ff */
[----:B------:R-:W-:Y:S02]  /*1f00*/  LOP3.LUT R0, R3, 0x1800, R0, 0xf8, !PT ;  /* 0x0000180003007812 */ /* 0x000fe400078ef800 */
[----:B------:R-:W-:Y:S01]  /*1f10*/  F2FP.F16.F32.PACK_AB R59, R63, R62 ;  /* 0x0000003e3f3b723e */ /* 0x000fe200000000ff */
[----:B------:R-:W1:Y:S02]  /*1f20*/  @!P2 SYNCS.CCTL.IV [UR36+0x18000] ;  /* 0x01800000ff00a9b1 */ /* 0x000e640008000024 */
[----:B-1----:R-:W-:Y:S01]  /*1f30*/  BAR.SYNC.DEFER_BLOCKING 0x0 ;  /* 0x0000000000007b1d */ /* 0x002fe20000010000 */
[C---:B------:R-:W-:Y:S01]  /*1f40*/  LOP3.LUT R3, R0.reuse, 0x20, RZ, 0x3c, !PT ;  /* 0x0000002000037812 */ /* 0x040fe200078e3cff */
[C---:B------:R-:W-:Y:S01]  /*1f50*/  VIADD R2, R0.reuse, UR36 ;  /* 0x0000002400027c36 */ /* 0x040fe20008000000 */
[----:B------:R-:W-:-:S02]  /*1f60*/  LOP3.LUT R4, R0, 0x40, RZ, 0x3c, !PT ;  /* 0x0000004000047812 */ /* 0x000fc400078e3cff */
[----:B------:R-:W-:Y:S01]  /*1f70*/  F2FP.F16.F32.PACK_AB R64, R65, R64 ;  /* 0x000000404140723e */ /* 0x000fe200000000ff */
[----:B------:R-:W-:Y:S01]  /*1f80*/  VIADD R3, R3, UR36 ;  /* 0x0000002403037c36 */ /* 0x000fe20008000000 */
[----:B------:R-:W-:Y:S01]  /*1f90*/  F2FP.F16.F32.PACK_AB R25, R27, R26 ;  /* 0x0000001a1b19723e */ /* 0x000fe200000000ff */
[----:B------:R-:W-:Y:S01]  /*1fa0*/  VIADD R4, R4, UR36 ;  /* 0x0000002404047c36 */ /* 0x000fe20008000000 */
[----:B------:R-:W-:Y:S01]  /*1fb0*/  F2FP.F16.F32.PACK_AB R65, R67, R66 ;  /* 0x000000424341723e */ /* 0x000fe200000000ff */
[----:B------:R-:W-:Y:S01]  /*1fc0*/  VOTEU.ANY UP0, P0 ;  /* 0x00000000003f7886 */ /* 0x000fe20000000100 */
[----:B------:R-:W-:Y:S01]  /*1fd0*/  F2FP.F16.F32.PACK_AB R26, R29, R28 ;  /* 0x0000001c1d1a723e */ /* 0x000fe200000000ff */
[----:B------:R-:W-:Y:S01]  /*1fe0*/  VOTEU.ANY UP1, P0 ;  /* 0x00000000003f7886 */ /* 0x000fe20000020100 */
[----:B------:R-:W-:Y:S02]  /*1ff0*/  F2FP.F16.F32.PACK_AB R27, R31, R30 ;  /* 0x0000001e1f1b723e */ /* 0x000fe400000000ff */
[----:B------:R-:W-:Y:S01]  /*2000*/  F2FP.F16.F32.PACK_AB R32, R33, R32 ;  /* 0x000000202120723e */ /* 0x000fe200000000ff */
[----:B---3--:R-:W-:Y:S01]  /*2010*/  @UP0 UMOV UR8, UR52 ;  /* 0x0000003400080c82 */ /* 0x008fe20008000000 */
[----:B------:R-:W-:Y:S01]  /*2020*/  LOP3.LUT R0, R0, 0x60, RZ, 0x3c, !PT ;  /* 0x0000006000007812 */ /* 0x000fe200078e3cff */
[----:B------:R-:W-:Y:S01]  /*2030*/  @UP0 UMOV UR9, UR39 ;  /* 0x0000002700090c82 */ /* 0x000fe20008000000 */
[----:B------:R-:W-:-:S02]  /*2040*/  F2FP.F16.F32.PACK_AB R66, R69, R68 ;  /* 0x000000444542723e */ /* 0x000fc400000000ff */
[----:B------:R-:W-:Y:S01]  /*2050*/  F2FP.F16.F32.PACK_AB R67, R71, R70 ;  /* 0x000000464743723e */ /* 0x000fe200000000ff */
[----:B------:R-:W-:Y:S01]  /*2060*/  VIADD R0, R0, UR36 ;  /* 0x0000002400007c36 */ /* 0x000fe20008000000 */
[----:B------:R-:W-:Y:S01]  /*2070*/  F2FP.F16.F32.PACK_AB R72, R73, R72 ;  /* 0x000000484948723e */ /* 0x000fe200000000ff */
[----:B------:R-:W1:Y:S01]  /*2080*/  @!P2 SYNCS.CCTL.IV [UR36+0x18008] ;  /* 0x01800800ff00a9b1 */ /* 0x000e620008000024 */
[----:B------:R-:W-:Y:S01]  /*2090*/  F2FP.F16.F32.PACK_AB R33, R35, R34 ;  /* 0x000000222321723e */ /* 0x000fe200000000ff */
[----:B-1----:R-:W-:Y:S01]  /*20a0*/  STSM.16.M88.4 [R2], R56 ;  /* 0x0000003802007844 */ /* 0x002fe20000000200 */
[----:B------:R-:W-:Y:S02]  /*20b0*/  F2FP.F16.F32.PACK_AB R73, R75, R74 ;  /* 0x0000004a4b49723e */ /* 0x000fe400000000ff */
[----:B------:R-:W-:Y:S01]  /*20c0*/  F2FP.F16.F32.PACK_AB R34, R37, R36 ;  /* 0x000000242522723e */ /* 0x000fe200000000ff */
[----:B------:R-:W-:Y:S01]  /*20d0*/  STSM.16.M88.4 [R2+0x2000], R24 ;  /* 0x0020001802007844 */ /* 0x000fe20000000200 */
[----:B------:R-:W-:-:S02]  /*20e0*/  F2FP.F16.F32.PACK_AB R35, R39, R38 ;  /* 0x000000262723723e */ /* 0x000fc400000000ff */
[----:B------:R-:W-:Y:S01]  /*20f0*/  F2FP.F16.F32.PACK_AB R40, R41, R40 ;  /* 0x000000282928723e */ /* 0x000fe200000000ff */
[----:B------:R-:W-:Y:S01]  /*2100*/  STSM.16.M88.4 [R3], R64 ;  /* 0x0000004003007844 */ /* 0x000fe20000000200 */
[----:B------:R-:W-:Y:S02]  /*2110*/  F2FP.F16.F32.PACK_AB R74, R77, R76 ;  /* 0x0000004c4d4a723e */ /* 0x000fe400000000ff */
[----:B------:R-:W-:Y:S01]  /*2120*/  F2FP.F16.F32.PACK_AB R75, R79, R78 ;  /* 0x0000004e4f4b723e */ /* 0x000fe200000000ff */
[----:B------:R-:W-:Y:S01]  /*2130*/  STSM.16.M88.4 [R3+0x2000], R32 ;  /* 0x0020002003007844 */ /* 0x000fe20000000200 */
[----:B------:R-:W-:Y:S02]  /*2140*/  F2FP.F16.F32.PACK_AB R80, R81, R80 ;  /* 0x000000505150723e */ /* 0x000fe400000000ff */
[----:B------:R-:W-:Y:S01]  /*2150*/  F2FP.F16.F32.PACK_AB R41, R43, R42 ;  /* 0x0000002a2b29723e */ /* 0x000fe200000000ff */
[----:B------:R-:W-:Y:S01]  /*2160*/  STSM.16.M88.4 [R4], R72 ;  /* 0x0000004804007844 */ /* 0x000fe20000000200 */
[----:B------:R-:W-:-:S02]  /*2170*/  F2FP.F16.F32.PACK_AB R81, R83, R82 ;  /* 0x000000525351723e */ /* 0x000fc400000000ff */
[----:B------:R-:W-:Y:S02]  /*2180*/  F2FP.F16.F32.PACK_AB R42, R45, R44 ;  /* 0x0000002c2d2a723e */ /* 0x000fe400000000ff */
[----:B------:R-:W-:Y:S02]  /*2190*/  F2FP.F16.F32.PACK_AB R43, R47, R46 ;  /* 0x0000002e2f2b723e */ /* 0x000fe400000000ff */
[----:B------:R-:W-:Y:S02]  /*21a0*/  F2FP.F16.F32.PACK_AB R48, R49, R48 ;  /* 0x000000303130723e */ /* 0x000fe400000000ff */
[----:B------:R-:W-:Y:S01]  /*21b0*/  F2FP.F16.F32.PACK_AB R82, R85, R84 ;  /* 0x000000545552723e */ /* 0x000fe200000000ff */
[----:B------:R-:W-:Y:S01]  /*21c0*/  STSM.16.M88.4 [R4+0x2000], R40 ;  /* 0x0020002804007844 */ /* 0x000fe20000000200 */
[----:B------:R-:W-:Y:S02]  /*21d0*/  F2FP.F16.F32.PACK_AB R83, R87, R86 ;  /* 0x000000565753723e */ /* 0x000fe400000000ff */
[----:B------:R-:W-:-:S02]  /*21e0*/  F2FP.F16.F32.PACK_AB R49, R51, R50 ;  /* 0x000000323331723e */ /* 0x000fc400000000ff */
[----:B------:R-:W-:Y:S01]  /*21f0*/  F2FP.F16.F32.PACK_AB R50, R53, R52 ;  /* 0x000000343532723e */ /* 0x000fe200000000ff */
[----:B------:R-:W-:Y:S01]  /*2200*/  STSM.16.M88.4 [R0], R80 ;  /* 0x0000005000007844 */ /* 0x000fe20000000200 */
[----:B------:R-:W-:-:S05]  /*2210*/  F2FP.F16.F32.PACK_AB R51, R55, R54 ;  /* 0x000000363733723e */ /* 0x000fca00000000ff */
[----:B------:R-:W-:Y:S01]  /*2220*/  STSM.16.M88.4 [R0+0x2000], R48 ;  /* 0x0020003000007844 */ /* 0x000fe20000000200 */
[----:B------:R1:W-:Y:S06]  /*2230*/  MEMBAR.ALL.CTA ;  /* 0x0000000000007992 */ /* 0x0003ec0000008000 */
[----:B-1----:R-:W1:Y:S02]  /*2240*/  FENCE.VIEW.ASYNC.S ;  /* 0x00000000000073c6 */ /* 0x002e640000000000 */
[----:B-1----:R-:W-:Y:S06]  /*2250*/  BAR.SYNC.DEFER_BLOCKING 0x0 ;  /* 0x0000000000007b1d */ /* 0x002fec0000010000 */
[----:B------:R1:W-:Y:S01]  /*2260*/  @UP1 UTMASTG.2D [UR36], [UR8] ;  /* 0x00000024080013b5 */ /* 0x0003e20008008000 */
[----:B------:R0:W-:Y:S01]  /*2270*/  UTMACMDFLUSH ;  /* 0x00000000000079b7 */ /* 0x0001e20000000000 */
[----:B------:R-:W-:-:S04]  /*2280*/  DEPBAR.LE SB0, 0x0 ;  /* 0x000080000000791a */ /* 0x000fc80000000000 */
[----:B------:R-:W-:Y:S06]  /*2290*/  BAR.SYNC.DEFER_BLOCKING 0x0 ;  /* 0x0000000000007b1d */ /* 0x000fec0000010000 */
[----:B-1----:R-:W-:Y:S05]  /*22a0*/  EXIT ;  /* 0x000000000000794d */ /* 0x002fea0003800000 */
.L_x_48:
[----:B------:R-:W1:Y:S02]  /*22b0*/  SYNCS.PHASECHK.TRANS64.TRYWAIT P0, [UR21+0x18000], R3 ;  /* 0x01800003ff0075a7 */ /* 0x000e640008000155 */
[----:B-1----:R-:W-:Y:S05]  /*22c0*/  @!P0 BRA `(.L_x_48) ;  /* 0xfffffffc00f88947 */ /* 0x002fea000383ffff */
[----:B------:R-:W-:Y:S05]  /*22d0*/  BRA `(.L_x_50) ;  /* 0xfffffff400d47947 */ /* 0x000fea000383ffff */
.L_x_51:
[----:B------:R-:W-:-:S00]  /*22e0*/  BRA `(.L_x_51) ;  /* 0xfffffffc00fc7947 */ /* 0x000fc0000383ffff */
[----:B------:R-:W-:-:S00]  /*22f0*/  NOP ;  /* 0x0000000000007918 */ /* 0x000fc00000000000 */
        /* <DEDUP_REMOVED lines=8> */
.L_x_52:


//--------------------- .nv.shared.gluon_wgmma    --------------------------
	.section	.nv.shared.gluon_wgmma,"aw",@nobits
	.sectionflags	@""
	.align	16
	.zero		1024


//--------------------- .nv.shared.reserved.0     --------------------------
	.section	.nv.shared.reserved.0,"aw",@nobits
	.weak		__nv_reservedSMEM_offset_0_alias
	.size		__nv_reservedSMEM_offset_0_alias, 0, 0
	.other		__nv_reservedSMEM_offset_0_alias,@"STO_CUDA_RESERVED_SHARED STV_DEFAULT"
__nv_reservedSMEM_offset_0_alias:
	.zero		0


//--------------------- .nv.constant0.gluon_wgmma --------------------------
	.section	.nv.constant0.gluon_wgmma,"a",@progbits
	.sectionflags	@""
	.align	4
.nv.constant0.gluon_wgmma:
	.zero		608


//--------------------- SYMBOLS --------------------------

	.type		.nv.reservedSmem.offset0,@object
	.size		.nv.reservedSmem.offset0,0x4
